	.target	sm_100a

	.elftype	@"ET_EXEC"


//--------------------- .note.nv.tkinfo           --------------------------
	.section	.note.nv.tkinfo,"",@"SHT_NOTE"
	.sectionflags	@"SHF_NOTE_NV_TKINFO"
	.tkinfo
        /*0018*/ 	.word	0x00000002
        /*0030*/ 	.string	""
        /*0030*/ 	.string	"ptxas"
        /*0030*/ 	.string	"Cuda compilation tools, release 13.0, V13.0.88"
        /*0030*/ 	.string	"Build cuda_13.0.r13.0/compiler.36424714_0"
        /*0030*/ 	.string	"-arch sm_100a -m 64 "



//--------------------- .note.nv.cuinfo           --------------------------
	.section	.note.nv.cuinfo,"",@"SHT_NOTE"
	.sectionflags	@"SHF_NOTE_NV_CUINFO"
        /*0018*/ 	.short	0x0002
        /*001a*/ 	.short	0x0064
        /*001c*/ 	.short	0x0082
	.zero		2


//--------------------- .nv.info                  --------------------------
	.section	.nv.info,"",@"SHT_CUDA_INFO"
	.align	4


	//----- nvinfo : EIATTR_REGCOUNT
	.align		4
        /*0000*/ 	.byte	0x04, 0x2f
        /*0002*/ 	.short	(.L_19 - .L_18)
	.align		4
.L_18:
        /*0004*/ 	.word	index@(_ZN7cutlass13device_kernelINS_4gemm6kernel13GemmUniversalIN4cute5tupleIJiiiiEEENS1_10collective13CollectiveMmaINS1_35MainloopSm100TmaUmmaWarpSpecializedILi20ELi2ELi4ENS5_IJNS4_1CILi4EEESB_NSA_ILi1EEEEEEEENS5_IJNSA_ILi256EEENSA_ILi64EEENSA_ILi32EEEEEENS_6half_tENS5_IJlSC_lEEESJ_SK_NS4_8TiledMMAINS4_8MMA_AtomIJNS4_26SM100_MMA_F16BF16_2x1SM_SSISJ_SJ_fLi256ELi64ELNS4_4UMMA5MajorE0ELSP_0ELNSO_7ScaleInE0ELSQ_0EEEEEENS4_6LayoutINS5_IJSC_SC_SC_EEENS5_IJNSA_ILi0EEESV_SV_EEEEENS5_IJNS4_10UnderscoreESY_SY_EEEEENS4_28SM100_TMA_2SM_LOAD_MULTICASTENS4_14ComposedLayoutINS4_7SwizzleILi2ELi4ELi3EEENS4_18smem_ptr_flag_bitsILi16EEENST_INS5_IJNSA_ILi8EEESH_EEENS5_IJSH_SC_EEEEEEEvNS4_8identityES11_S1B_vS1C_EENS_8epilogue10collective18CollectiveEpilogueINS1E_23Sm100TmaWarpSpecializedILi3ELi2ELi32ELb1ELb0EEEJNS5_IJNSA_ILi128EEESG_SH_EEENS5_IJNST_IS1J_SC_EENST_ISH_SC_EEEEESJ_SK_SJ_SK_NS1E_6fusion15FusionCallbacksIS1I_NS1O_17LinearCombinationISJ_fSJ_fLNS_15FloatRoundStyleE2EEES1K_S1N_JEEENS4_5SM1004TMEM4LOAD26SM100_TMEM_LOAD_32dp32b32xENS4_13SM90_TMA_LOADES1B_NS4_39AutoVectorizingCopyWithAssumedAlignmentILi128EEENS4_14SM90_TMA_STOREES1B_S20_S20_EEEvvEEEEvNT_6ParamsE)
        /*0008*/ 	.word	0x00000079


	//----- nvinfo : EIATTR_FRAME_SIZE
	.align		4
.L_19:
        /*000c*/ 	.byte	0x04, 0x11
        /*000e*/ 	.short	(.L_21 - .L_20)
	.align		4
.L_20:
        /*0010*/ 	.word	index@($__internal_2_$__cuda_sm10x_tcgen05_guardrail_trap_unallocated_columns_being_dealloced)
        /*0014*/ 	.word	0x00000000


	//----- nvinfo : EIATTR_FRAME_SIZE
	.align		4
.L_21:
        /*0018*/ 	.byte	0x04, 0x11
        /*001a*/ 	.short	(.L_23 - .L_22)
	.align		4
.L_22:
        /*001c*/ 	.word	index@($__internal_1_$__cuda_sm10x_tcgen05_guardrail_trap_phase_invalid_during_alloc)
        /*0020*/ 	.word	0x00000000


	//----- nvinfo : EIATTR_FRAME_SIZE
	.align		4
.L_23:
        /*0024*/ 	.byte	0x04, 0x11
        /*0026*/ 	.short	(.L_25 - .L_24)
	.align		4
.L_24:
        /*0028*/ 	.word	index@($__internal_0_$__cuda_sm10x_tcgen05_guardrail_trap_col_being_dealloced_not_returned_by_alloc)
        /*002c*/ 	.word	0x00000000


	//----- nvinfo : EIATTR_FRAME_SIZE
	.align		4
.L_25:
        /*0030*/ 	.byte	0x04, 0x11
        /*0032*/ 	.short	(.L_27 - .L_26)
	.align		4
.L_26:
        /*0034*/ 	.word	index@(_ZN7cutlass13device_kernelINS_4gemm6kernel13GemmUniversalIN4cute5tupleIJiiiiEEENS1_10collective13CollectiveMmaINS1_35MainloopSm100TmaUmmaWarpSpecializedILi20ELi2ELi4ENS5_IJNS4_1CILi4EEESB_NSA_ILi1EEEEEEEENS5_IJNSA_ILi256EEENSA_ILi64EEENSA_ILi32EEEEEENS_6half_tENS5_IJlSC_lEEESJ_SK_NS4_8TiledMMAINS4_8MMA_AtomIJNS4_26SM100_MMA_F16BF16_2x1SM_SSISJ_SJ_fLi256ELi64ELNS4_4UMMA5MajorE0ELSP_0ELNSO_7ScaleInE0ELSQ_0EEEEEENS4_6LayoutINS5_IJSC_SC_SC_EEENS5_IJNSA_ILi0EEESV_SV_EEEEENS5_IJNS4_10UnderscoreESY_SY_EEEEENS4_28SM100_TMA_2SM_LOAD_MULTICASTENS4_14ComposedLayoutINS4_7SwizzleILi2ELi4ELi3EEENS4_18smem_ptr_flag_bitsILi16EEENST_INS5_IJNSA_ILi8EEESH_EEENS5_IJSH_SC_EEEEEEEvNS4_8identityES11_S1B_vS1C_EENS_8epilogue10collective18CollectiveEpilogueINS1E_23Sm100TmaWarpSpecializedILi3ELi2ELi32ELb1ELb0EEEJNS5_IJNSA_ILi128EEESG_SH_EEENS5_IJNST_IS1J_SC_EENST_ISH_SC_EEEEESJ_SK_SJ_SK_NS1E_6fusion15FusionCallbacksIS1I_NS1O_17LinearCombinationISJ_fSJ_fLNS_15FloatRoundStyleE2EEES1K_S1N_JEEENS4_5SM1004TMEM4LOAD26SM100_TMEM_LOAD_32dp32b32xENS4_13SM90_TMA_LOADES1B_NS4_39AutoVectorizingCopyWithAssumedAlignmentILi128EEENS4_14SM90_TMA_STOREES1B_S20_S20_EEEvvEEEEvNT_6ParamsE)
        /*0038*/ 	.word	0x00000000


	//----- nvinfo : EIATTR_MIN_STACK_SIZE
	.align		4
.L_27:
        /*003c*/ 	.byte	0x04, 0x12
        /*003e*/ 	.short	(.L_29 - .L_28)
	.align		4
.L_28:
        /*0040*/ 	.word	index@(_ZN7cutlass13device_kernelINS_4gemm6kernel13GemmUniversalIN4cute5tupleIJiiiiEEENS1_10collective13CollectiveMmaINS1_35MainloopSm100TmaUmmaWarpSpecializedILi20ELi2ELi4ENS5_IJNS4_1CILi4EEESB_NSA_ILi1EEEEEEEENS5_IJNSA_ILi256EEENSA_ILi64EEENSA_ILi32EEEEEENS_6half_tENS5_IJlSC_lEEESJ_SK_NS4_8TiledMMAINS4_8MMA_AtomIJNS4_26SM100_MMA_F16BF16_2x1SM_SSISJ_SJ_fLi256ELi64ELNS4_4UMMA5MajorE0ELSP_0ELNSO_7ScaleInE0ELSQ_0EEEEEENS4_6LayoutINS5_IJSC_SC_SC_EEENS5_IJNSA_ILi0EEESV_SV_EEEEENS5_IJNS4_10UnderscoreESY_SY_EEEEENS4_28SM100_TMA_2SM_LOAD_MULTICASTENS4_14ComposedLayoutINS4_7SwizzleILi2ELi4ELi3EEENS4_18smem_ptr_flag_bitsILi16EEENST_INS5_IJNSA_ILi8EEESH_EEENS5_IJSH_SC_EEEEEEEvNS4_8identityES11_S1B_vS1C_EENS_8epilogue10collective18CollectiveEpilogueINS1E_23Sm100TmaWarpSpecializedILi3ELi2ELi32ELb1ELb0EEEJNS5_IJNSA_ILi128EEESG_SH_EEENS5_IJNST_IS1J_SC_EENST_ISH_SC_EEEEESJ_SK_SJ_SK_NS1E_6fusion15FusionCallbacksIS1I_NS1O_17LinearCombinationISJ_fSJ_fLNS_15FloatRoundStyleE2EEES1K_S1N_JEEENS4_5SM1004TMEM4LOAD26SM100_TMEM_LOAD_32dp32b32xENS4_13SM90_TMA_LOADES1B_NS4_39AutoVectorizingCopyWithAssumedAlignmentILi128EEENS4_14SM90_TMA_STOREES1B_S20_S20_EEEvvEEEEvNT_6ParamsE)
        /*0044*/ 	.word	0x00000000
.L_29:


//--------------------- .nv.compat                --------------------------
	.section	.nv.compat,"",@"SHT_CUDA_COMPAT_INFO"
	.align	4
        /*0000*/ 	.byte	0x02, 0x09, 0x01, 0x00, 0x02, 0x02, 0x02, 0x00, 0x02, 0x05, 0x05, 0x00, 0x03, 0x07, 0x01, 0x01
        /*0010*/ 	.byte	0x02, 0x03, 0x01, 0x00, 0x02, 0x06, 0x01, 0x00, 0x04, 0x0b, 0x08, 0x00, 0x09, 0x00, 0x00, 0x00
        /*0020*/ 	.byte	0x00, 0x00, 0x00, 0x00


//--------------------- .nv.info._ZN7cutlass13device_kernelINS_4gemm6kernel13GemmUniversalIN4cute5tupleIJiiiiEEENS1_10collective13CollectiveMmaINS1_35MainloopSm100TmaUmmaWarpSpecializedILi20ELi2ELi4ENS5_IJNS4_1CILi4EEESB_NSA_ILi1EEEEEEEENS5_IJNSA_ILi256EEENSA_ILi64EEENSA_ILi32EEEEEENS_6half_tENS5_IJlSC_lEEESJ_SK_NS4_8TiledMMAINS4_8MMA_AtomIJNS4_26SM100_MMA_F16BF16_2x1SM_SSISJ_SJ_fLi256ELi64ELNS4_4UMMA5MajorE0ELSP_0ELNSO_7ScaleInE0ELSQ_0EEEEEENS4_6LayoutINS5_IJSC_SC_SC_EEENS5_IJNSA_ILi0EEESV_SV_EEEEENS5_IJNS4_10UnderscoreESY_SY_EEEEENS4_28SM100_TMA_2SM_LOAD_MULTICASTENS4_14ComposedLayoutINS4_7SwizzleILi2ELi4ELi3EEENS4_18smem_ptr_flag_bitsILi16EEENST_INS5_IJNSA_ILi8EEESH_EEENS5_IJSH_SC_EEEEEEEvNS4_8identityES11_S1B_vS1C_EENS_8epilogue10collective18CollectiveEpilogueINS1E_23Sm100TmaWarpSpecializedILi3ELi2ELi32ELb1ELb0EEEJNS5_IJNSA_ILi128EEESG_SH_EEENS5_IJNST_IS1J_SC_EENST_ISH_SC_EEEEESJ_SK_SJ_SK_NS1E_6fusion15FusionCallbacksIS1I_NS1O_17LinearCombinationISJ_fSJ_fLNS_15FloatRoundStyleE2EEES1K_S1N_JEEENS4_5SM1004TMEM4LOAD26SM100_TMEM_LOAD_32dp32b32xENS4_13SM90_TMA_LOADES1B_NS4_39AutoVectorizingCopyWithAssumedAlignmentILi128EEENS4_14SM90_TMA_STOREES1B_S20_S20_EEEvvEEEEvNT_6ParamsE --------------------------
	.section	.nv.info._ZN7cutlass13device_kernelINS_4gemm6kernel13GemmUniversalIN4cute5tupleIJiiiiEEENS1_10collective13CollectiveMmaINS1_35MainloopSm100TmaUmmaWarpSpecializedILi20ELi2ELi4ENS5_IJNS4_1CILi4EEESB_NSA_ILi1EEEEEEEENS5_IJNSA_ILi256EEENSA_ILi64EEENSA_ILi32EEEEEENS_6half_tENS5_IJlSC_lEEESJ_SK_NS4_8TiledMMAINS4_8MMA_AtomIJNS4_26SM100_MMA_F16BF16_2x1SM_SSISJ_SJ_fLi256ELi64ELNS4_4UMMA5MajorE0ELSP_0ELNSO_7ScaleInE0ELSQ_0EEEEEENS4_6LayoutINS5_IJSC_SC_SC_EEENS5_IJNSA_ILi0EEESV_SV_EEEEENS5_IJNS4_10UnderscoreESY_SY_EEEEENS4_28SM100_TMA_2SM_LOAD_MULTICASTENS4_14ComposedLayoutINS4_7SwizzleILi2ELi4ELi3EEENS4_18smem_ptr_flag_bitsILi16EEENST_INS5_IJNSA_ILi8EEESH_EEENS5_IJSH_SC_EEEEEEEvNS4_8identityES11_S1B_vS1C_EENS_8epilogue10collective18CollectiveEpilogueINS1E_23Sm100TmaWarpSpecializedILi3ELi2ELi32ELb1ELb0EEEJNS5_IJNSA_ILi128EEESG_SH_EEENS5_IJNST_IS1J_SC_EENST_ISH_SC_EEEEESJ_SK_SJ_SK_NS1E_6fusion15FusionCallbacksIS1I_NS1O_17LinearCombinationISJ_fSJ_fLNS_15FloatRoundStyleE2EEES1K_S1N_JEEENS4_5SM1004TMEM4LOAD26SM100_TMEM_LOAD_32dp32b32xENS4_13SM90_TMA_LOADES1B_NS4_39AutoVectorizingCopyWithAssumedAlignmentILi128EEENS4_14SM90_TMA_STOREES1B_S20_S20_EEEvvEEEEvNT_6ParamsE,"",@"SHT_CUDA_INFO"
	.sectionflags	@""
	.align	4


	//----- nvinfo : EIATTR_CUDA_API_VERSION
	.align		4
        /*0000*/ 	.byte	0x04, 0x37
        /*0002*/ 	.short	(.L_31 - .L_30)
.L_30:
        /*0004*/ 	.word	0x00000082


	//----- nvinfo : EIATTR_KPARAM_INFO
	.align		4
.L_31:
        /*0008*/ 	.byte	0x04, 0x17
        /*000a*/ 	.short	(.L_33 - .L_32)
.L_32:
        /*000c*/ 	.word	0x00000000
        /*0010*/ 	.short	0x0000
        /*0012*/ 	.short	0x0000
        /*0014*/ 	.byte	0x00, 0xf0, 0x01, 0x20


	//----- nvinfo : EIATTR_AT_ENTRY_FRAGMENTS
	.align		4
.L_33:
        /*0018*/ 	.byte	0x04, 0x4f
        /*001a*/ 	.short	(.L_35 - .L_34)


	//   ....[0]....
.L_34:
        /*001c*/ 	.word	0x00000007


	//----- nvinfo : EIATTR_RESERVED_SMEM_USED
	.align		4
.L_35:
        /*0020*/ 	.byte	0x01, 0x41
	.zero		2


	//----- nvinfo : EIATTR_SPARSE_MMA_MASK
	.align		4
        /*0024*/ 	.byte	0x03, 0x50
        /*0026*/ 	.short	0x0000


	//----- nvinfo : EIATTR_TCGEN05_2CTA_USED
	.align		4
        /*0028*/ 	.byte	0x01, 0x52
	.zero		2


	//----- nvinfo : EIATTR_MAXREG_COUNT
	.align		4
        /*002c*/ 	.byte	0x03, 0x1b
        /*002e*/ 	.short	0x00ff


	//----- nvinfo : EIATTR_NUM_BARRIERS
	.align		4
        /*0030*/ 	.byte	0x02, 0x4c
        /*0032*/ 	.byte	0x07
	.zero		1


	//----- nvinfo : EIATTR_EXTERNS
	.align		4
        /*0034*/ 	.byte	0x04, 0x0f
        /*0036*/ 	.short	(.L_37 - .L_36)


	//   ....[0]....
	.align		4
.L_36:
        /*0038*/ 	.word	index@(__assertfail)


	//----- nvinfo : EIATTR_MERCURY_ISA_VERSION
	.align		4
.L_37:
        /*003c*/ 	.byte	0x03, 0x5f
        /*003e*/ 	.short	0x0101


	//----- nvinfo : EIATTR_INT_WARP_WIDE_INSTR_OFFSETS
	.align		4
        /*0040*/ 	.byte	0x04, 0x31
        /*0042*/ 	.short	(.L_39 - .L_38)


	//   ....[0]....
.L_38:
        /*0044*/ 	.word	0x00000fe0


	//   ....[1]....
        /*0048*/ 	.word	0x000010a0


	//   ....[2]....
        /*004c*/ 	.word	0x000050d0


	//   ....[3]....
        /*0050*/ 	.word	0x000050f0


	//   ....[4]....
        /*0054*/ 	.word	0x00005120


	//   ....[5]....
        /*0058*/ 	.word	0x00005d00


	//   ....[6]....
        /*005c*/ 	.word	0x00005d80


	//   ....[7]....
        /*0060*/ 	.word	0x00005e90


	//   ....[8]....
        /*0064*/ 	.word	0x00005fa0


	//----- nvinfo : EIATTR_COOP_GROUP_MASK_REGIDS
	.align		4
.L_39:
        /*0068*/ 	.byte	0x04, 0x29
        /*006a*/ 	.short	(.L_41 - .L_40)


	//   ....[0]....
.L_40:
        /*006c*/ 	.word	0xffffffff


	//   ....[1]....
        /*0070*/ 	.word	0xffffffff


	//   ....[2]....
        /*0074*/ 	.word	0xffffffff


	//   ....[3]....
        /*0078*/ 	.word	0xffffffff


	//   ....[4]....
        /*007c*/ 	.word	0xffffffff


	//   ....[5]....
        /*0080*/ 	.word	0xffffffff


	//   ....[6]....
        /*0084*/ 	.word	0xffffffff


	//   ....[7]....
        /*0088*/ 	.word	0xffffffff


	//   ....[8]....
        /*008c*/ 	.word	0xffffffff


	//   ....[9]....
        /*0090*/ 	.word	0xffffffff


	//   ....[10]....
        /*0094*/ 	.word	0xffffffff


	//   ....[11]....
        /*0098*/ 	.word	0xffffffff


	//   ....[12]....
        /*009c*/ 	.word	0xffffffff


	//   ....[13]....
        /*00a0*/ 	.word	0xffffffff


	//----- nvinfo : EIATTR_COOP_GROUP_INSTR_OFFSETS
	.align		4
.L_41:
        /*00a4*/ 	.byte	0x04, 0x28
        /*00a6*/ 	.short	(.L_43 - .L_42)


	//   ....[0]....
.L_42:
        /*00a8*/ 	.word	0x000000b0


	//   ....[1]....
        /*00ac*/ 	.word	0x00000510


	//   ....[2]....
        /*00b0*/ 	.word	0x00000910


	//   ....[3]....
        /*00b4*/ 	.word	0x00000a90


	//   ....[4]....
        /*00b8*/ 	.word	0x00000b90


	//   ....[5]....
        /*00bc*/ 	.word	0x00000d00


	//   ....[6]....
        /*00c0*/ 	.word	0x00000ea0


	//   ....[7]....
        /*00c4*/ 	.word	0x00001100


	//   ....[8]....
        /*00c8*/ 	.word	0x000027a0


	//   ....[9]....
        /*00cc*/ 	.word	0x00003f90


	//   ....[10]....
        /*00d0*/ 	.word	0x00004460


	//   ....[11]....
        /*00d4*/ 	.word	0x00004490


	//   ....[12]....
        /*00d8*/ 	.word	0x00004fd0


	//   ....[13]....
        /*00dc*/ 	.word	0x000051e0


	//----- nvinfo : EIATTR_VRC_CTA_INIT_COUNT
	.align		4
.L_43:
        /*00e0*/ 	.byte	0x02, 0x4a
        /*00e2*/ 	.byte	0x80
	.zero		1


	//----- nvinfo : EIATTR_SYSCALL_OFFSETS
	.align		4
        /*00e4*/ 	.byte	0x04, 0x46
        /*00e6*/ 	.short	(.L_45 - .L_44)


	//   ....[0]....
.L_44:
        /*00e8*/ 	.word	0x00006c80


	//   ....[1]....
        /*00ec*/ 	.word	0x00006d70


	//   ....[2]....
        /*00f0*/ 	.word	0x000075a0


	//   ....[3]....
        /*00f4*/ 	.word	0x00008270


	//----- nvinfo : EIATTR_MBARRIER_INSTR_OFFSETS
	.align		4
.L_45:
        /*00f8*/ 	.byte	0x04, 0x39
        /*00fa*/ 	.short	(.L_47 - .L_46)


	//   ....[0]....
.L_46:
        /*00fc*/ 	.word	0x00000670
        /*0100*/ 	.word	0x000000ff
        /*0104*/ 	.word	0x00000000
        /*0108*/ 	.short	0x0100
        /*010a*/ 	.byte	0x04
	.zero		1


	//   ....[1]....
        /*010c*/ 	.word	0x00000680
        /*0110*/ 	.word	0x000000ff
        /*0114*/ 	.word	0x000000a0
        /*0118*/ 	.short	0x0100
        /*011a*/ 	.byte	0x04
	.zero		1


	//   ....[2]....
        /*011c*/ 	.word	0x00000690
        /*0120*/ 	.word	0x000000ff
        /*0124*/ 	.word	0x00000008
        /*0128*/ 	.short	0x0100
        /*012a*/ 	.byte	0x04
	.zero		1


	//   ....[3]....
        /*012c*/ 	.word	0x000006a0
        /*0130*/ 	.word	0x000000ff
        /*0134*/ 	.word	0x000000a8
        /*0138*/ 	.short	0x0100
        /*013a*/ 	.byte	0x04
	.zero		1


	//   ....[4]....
        /*013c*/ 	.word	0x000006b0
        /*0140*/ 	.word	0x000000ff
        /*0144*/ 	.word	0x00000010
        /*0148*/ 	.short	0x0100
        /*014a*/ 	.byte	0x04
	.zero		1


	//   ....[5]....
        /*014c*/ 	.word	0x000006c0
        /*0150*/ 	.word	0x000000ff
        /*0154*/ 	.word	0x000000b0
        /*0158*/ 	.short	0x0100
        /*015a*/ 	.byte	0x04
	.zero		1


	//   ....[6]....
        /*015c*/ 	.word	0x000006d0
        /*0160*/ 	.word	0x000000ff
        /*0164*/ 	.word	0x00000018
        /*0168*/ 	.short	0x0100
        /*016a*/ 	.byte	0x04
	.zero		1


	//   ....[7]....
        /*016c*/ 	.word	0x000006e0
        /*0170*/ 	.word	0x000000ff
        /*0174*/ 	.word	0x000000b8
        /*0178*/ 	.short	0x0100
        /*017a*/ 	.byte	0x04
	.zero		1


	//   ....[8]....
        /*017c*/ 	.word	0x000006f0
        /*0180*/ 	.word	0x000000ff
        /*0184*/ 	.word	0x00000020
        /*0188*/ 	.short	0x0100
        /*018a*/ 	.byte	0x04
	.zero		1


	//   ....[9]....
        /*018c*/ 	.word	0x00000700
        /*0190*/ 	.word	0x000000ff
        /*0194*/ 	.word	0x000000c0
        /*0198*/ 	.short	0x0100
        /*019a*/ 	.byte	0x04
	.zero		1


	//   ....[10]....
        /*019c*/ 	.word	0x00000710
        /*01a0*/ 	.word	0x000000ff
        /*01a4*/ 	.word	0x00000028
        /*01a8*/ 	.short	0x0100
        /*01aa*/ 	.byte	0x04
	.zero		1


	//   ....[11]....
        /*01ac*/ 	.word	0x00000720
        /*01b0*/ 	.word	0x000000ff
        /*01b4*/ 	.word	0x000000c8
        /*01b8*/ 	.short	0x0100
        /*01ba*/ 	.byte	0x04
	.zero		1


	//   ....[12]....
        /*01bc*/ 	.word	0x00000730
        /*01c0*/ 	.word	0x000000ff
        /*01c4*/ 	.word	0x00000030
        /*01c8*/ 	.short	0x0100
        /*01ca*/ 	.byte	0x04
	.zero		1


	//   ....[13]....
        /*01cc*/ 	.word	0x00000740
        /*01d0*/ 	.word	0x000000ff
        /*01d4*/ 	.word	0x000000d0
        /*01d8*/ 	.short	0x0100
        /*01da*/ 	.byte	0x04
	.zero		1


	//   ....[14]....
        /*01dc*/ 	.word	0x00000750
        /*01e0*/ 	.word	0x000000ff
        /*01e4*/ 	.word	0x00000038
        /*01e8*/ 	.short	0x0100
        /*01ea*/ 	.byte	0x04
	.zero		1


	//   ....[15]....
        /*01ec*/ 	.word	0x00000760
        /*01f0*/ 	.word	0x000000ff
        /*01f4*/ 	.word	0x000000d8
        /*01f8*/ 	.short	0x0100
        /*01fa*/ 	.byte	0x04
	.zero		1


	//   ....[16]....
        /*01fc*/ 	.word	0x00000770
        /*0200*/ 	.word	0x000000ff
        /*0204*/ 	.word	0x00000040
        /*0208*/ 	.short	0x0100
        /*020a*/ 	.byte	0x04
	.zero		1


	//   ....[17]....
        /*020c*/ 	.word	0x00000780
        /*0210*/ 	.word	0x000000ff
        /*0214*/ 	.word	0x000000e0
        /*0218*/ 	.short	0x0100
        /*021a*/ 	.byte	0x04
	.zero		1


	//   ....[18]....
        /*021c*/ 	.word	0x00000790
        /*0220*/ 	.word	0x000000ff
        /*0224*/ 	.word	0x00000048
        /*0228*/ 	.short	0x0100
        /*022a*/ 	.byte	0x04
	.zero		1


	//   ....[19]....
        /*022c*/ 	.word	0x000007a0
        /*0230*/ 	.word	0x000000ff
        /*0234*/ 	.word	0x000000e8
        /*0238*/ 	.short	0x0100
        /*023a*/ 	.byte	0x04
	.zero		1


	//   ....[20]....
        /*023c*/ 	.word	0x000007b0
        /*0240*/ 	.word	0x000000ff
        /*0244*/ 	.word	0x00000050
        /*0248*/ 	.short	0x0100
        /*024a*/ 	.byte	0x04
	.zero		1


	//   ....[21]....
        /*024c*/ 	.word	0x000007c0
        /*0250*/ 	.word	0x000000ff
        /*0254*/ 	.word	0x000000f0
        /*0258*/ 	.short	0x0100
        /*025a*/ 	.byte	0x04
	.zero		1


	//   ....[22]....
        /*025c*/ 	.word	0x000007d0
        /*0260*/ 	.word	0x000000ff
        /*0264*/ 	.word	0x00000058
        /*0268*/ 	.short	0x0100
        /*026a*/ 	.byte	0x04
	.zero		1


	//   ....[23]....
        /*026c*/ 	.word	0x000007e0
        /*0270*/ 	.word	0x000000ff
        /*0274*/ 	.word	0x000000f8
        /*0278*/ 	.short	0x0100
        /*027a*/ 	.byte	0x04
	.zero		1


	//   ....[24]....
        /*027c*/ 	.word	0x000007f0
        /*0280*/ 	.word	0x000000ff
        /*0284*/ 	.word	0x00000060
        /*0288*/ 	.short	0x0100
        /*028a*/ 	.byte	0x04
	.zero		1


	//   ....[25]....
        /*028c*/ 	.word	0x00000800
        /*0290*/ 	.word	0x000000ff
        /*0294*/ 	.word	0x00000100
        /*0298*/ 	.short	0x0100
        /*029a*/ 	.byte	0x04
	.zero		1


	//   ....[26]....
        /*029c*/ 	.word	0x00000810
        /*02a0*/ 	.word	0x000000ff
        /*02a4*/ 	.word	0x00000068
        /*02a8*/ 	.short	0x0100
        /*02aa*/ 	.byte	0x04
	.zero		1


	//   ....[27]....
        /*02ac*/ 	.word	0x00000820
        /*02b0*/ 	.word	0x000000ff
        /*02b4*/ 	.word	0x00000108
        /*02b8*/ 	.short	0x0100
        /*02ba*/ 	.byte	0x04
	.zero		1


	//   ....[28]....
        /*02bc*/ 	.word	0x00000830
        /*02c0*/ 	.word	0x000000ff
        /*02c4*/ 	.word	0x00000070
        /*02c8*/ 	.short	0x0100
        /*02ca*/ 	.byte	0x04
	.zero		1


	//   ....[29]....
        /*02cc*/ 	.word	0x00000840
        /*02d0*/ 	.word	0x000000ff
        /*02d4*/ 	.word	0x00000110
        /*02d8*/ 	.short	0x0100
        /*02da*/ 	.byte	0x04
	.zero		1


	//   ....[30]....
        /*02dc*/ 	.word	0x00000850
        /*02e0*/ 	.word	0x000000ff
        /*02e4*/ 	.word	0x00000078
        /*02e8*/ 	.short	0x0100
        /*02ea*/ 	.byte	0x04
	.zero		1


	//   ....[31]....
        /*02ec*/ 	.word	0x00000860
        /*02f0*/ 	.word	0x000000ff
        /*02f4*/ 	.word	0x00000118
        /*02f8*/ 	.short	0x0100
        /*02fa*/ 	.byte	0x04
	.zero		1


	//   ....[32]....
        /*02fc*/ 	.word	0x00000870
        /*0300*/ 	.word	0x000000ff
        /*0304*/ 	.word	0x00000080
        /*0308*/ 	.short	0x0100
        /*030a*/ 	.byte	0x04
	.zero		1


	//   ....[33]....
        /*030c*/ 	.word	0x00000880
        /*0310*/ 	.word	0x000000ff
        /*0314*/ 	.word	0x00000120
        /*0318*/ 	.short	0x0100
        /*031a*/ 	.byte	0x04
	.zero		1


	//   ....[34]....
        /*031c*/ 	.word	0x00000890
        /*0320*/ 	.word	0x000000ff
        /*0324*/ 	.word	0x00000088
        /*0328*/ 	.short	0x0100
        /*032a*/ 	.byte	0x04
	.zero		1


	//   ....[35]....
        /*032c*/ 	.word	0x000008a0
        /*0330*/ 	.word	0x000000ff
        /*0334*/ 	.word	0x00000128
        /*0338*/ 	.short	0x0100
        /*033a*/ 	.byte	0x04
	.zero		1


	//   ....[36]....
        /*033c*/ 	.word	0x000008b0
        /*0340*/ 	.word	0x000000ff
        /*0344*/ 	.word	0x00000090
        /*0348*/ 	.short	0x0100
        /*034a*/ 	.byte	0x04
	.zero		1


	//   ....[37]....
        /*034c*/ 	.word	0x000008c0
        /*0350*/ 	.word	0x000000ff
        /*0354*/ 	.word	0x00000130
        /*0358*/ 	.short	0x0100
        /*035a*/ 	.byte	0x04
	.zero		1


	//   ....[38]....
        /*035c*/ 	.word	0x000008d0
        /*0360*/ 	.word	0x000000ff
        /*0364*/ 	.word	0x00000098
        /*0368*/ 	.short	0x0100
        /*036a*/ 	.byte	0x04
	.zero		1


	//   ....[39]....
        /*036c*/ 	.word	0x000008e0
        /*0370*/ 	.word	0x000000ff
        /*0374*/ 	.word	0x00000138
        /*0378*/ 	.short	0x0100
        /*037a*/ 	.byte	0x04
	.zero		1


	//   ....[40]....
        /*037c*/ 	.word	0x00000a20
        /*0380*/ 	.word	0x000000ff
        /*0384*/ 	.word	0x00000140
        /*0388*/ 	.short	0x0100
        /*038a*/ 	.byte	0x04
	.zero		1


	//   ....[41]....
        /*038c*/ 	.word	0x00000a30
        /*0390*/ 	.word	0x000000ff
        /*0394*/ 	.word	0x00000158
        /*0398*/ 	.short	0x0100
        /*039a*/ 	.byte	0x04
	.zero		1


	//   ....[42]....
        /*039c*/ 	.word	0x00000a40
        /*03a0*/ 	.word	0x000000ff
        /*03a4*/ 	.word	0x00000148
        /*03a8*/ 	.short	0x0100
        /*03aa*/ 	.byte	0x04
	.zero		1


	//   ....[43]....
        /*03ac*/ 	.word	0x00000a50
        /*03b0*/ 	.word	0x000000ff
        /*03b4*/ 	.word	0x00000160
        /*03b8*/ 	.short	0x0100
        /*03ba*/ 	.byte	0x04
	.zero		1


	//   ....[44]....
        /*03bc*/ 	.word	0x00000a60
        /*03c0*/ 	.word	0x000000ff
        /*03c4*/ 	.word	0x00000150
        /*03c8*/ 	.short	0x0100
        /*03ca*/ 	.byte	0x04
	.zero		1


	//   ....[45]....
        /*03cc*/ 	.word	0x00000a70
        /*03d0*/ 	.word	0x000000ff
        /*03d4*/ 	.word	0x00000168
        /*03d8*/ 	.short	0x0100
        /*03da*/ 	.byte	0x04
	.zero		1


	//   ....[46]....
        /*03dc*/ 	.word	0x00000b60
        /*03e0*/ 	.word	0x000000ff
        /*03e4*/ 	.word	0x00000170
        /*03e8*/ 	.short	0x0100
        /*03ea*/ 	.byte	0x06
	.zero		1


	//   ....[47]....
        /*03ec*/ 	.word	0x00000b70
        /*03f0*/ 	.word	0x000000ff
        /*03f4*/ 	.word	0x00000178
        /*03f8*/ 	.short	0x0100
        /*03fa*/ 	.byte	0x06
	.zero		1


	//   ....[48]....
        /*03fc*/ 	.word	0x00000cb0
        /*0400*/ 	.word	0x000000ff
        /*0404*/ 	.word	0x00000180
        /*0408*/ 	.short	0x0100
        /*040a*/ 	.byte	0x06
	.zero		1


	//   ....[49]....
        /*040c*/ 	.word	0x00000cc0
        /*0410*/ 	.word	0x000000ff
        /*0414*/ 	.word	0x00000190
        /*0418*/ 	.short	0x0100
        /*041a*/ 	.byte	0x06
	.zero		1


	//   ....[50]....
        /*041c*/ 	.word	0x00000cd0
        /*0420*/ 	.word	0x000000ff
        /*0424*/ 	.word	0x00000188
        /*0428*/ 	.short	0x0100
        /*042a*/ 	.byte	0x06
	.zero		1


	//   ....[51]....
        /*042c*/ 	.word	0x00000ce0
        /*0430*/ 	.word	0x000000ff
        /*0434*/ 	.word	0x00000198
        /*0438*/ 	.short	0x0100
        /*043a*/ 	.byte	0x06
	.zero		1


	//   ....[52]....
        /*043c*/ 	.word	0x00000e10
        /*0440*/ 	.word	0x000000ff
        /*0444*/ 	.word	0x000001a0
        /*0448*/ 	.short	0x0100
        /*044a*/ 	.byte	0x04
	.zero		1


	//   ....[53]....
        /*044c*/ 	.word	0x00000e20
        /*0450*/ 	.word	0x000000ff
        /*0454*/ 	.word	0x000001c0
        /*0458*/ 	.short	0x0100
        /*045a*/ 	.byte	0x04
	.zero		1


	//   ....[54]....
        /*045c*/ 	.word	0x00000e30
        /*0460*/ 	.word	0x000000ff
        /*0464*/ 	.word	0x000001a8
        /*0468*/ 	.short	0x0100
        /*046a*/ 	.byte	0x04
	.zero		1


	//   ....[55]....
        /*046c*/ 	.word	0x00000e40
        /*0470*/ 	.word	0x000000ff
        /*0474*/ 	.word	0x000001c8
        /*0478*/ 	.short	0x0100
        /*047a*/ 	.byte	0x04
	.zero		1


	//   ....[56]....
        /*047c*/ 	.word	0x00000e50
        /*0480*/ 	.word	0x000000ff
        /*0484*/ 	.word	0x000001b0
        /*0488*/ 	.short	0x0100
        /*048a*/ 	.byte	0x04
	.zero		1


	//   ....[57]....
        /*048c*/ 	.word	0x00000e60
        /*0490*/ 	.word	0x000000ff
        /*0494*/ 	.word	0x000001d0
        /*0498*/ 	.short	0x0100
        /*049a*/ 	.byte	0x04
	.zero		1


	//   ....[58]....
        /*049c*/ 	.word	0x00000e70
        /*04a0*/ 	.word	0x000000ff
        /*04a4*/ 	.word	0x000001b8
        /*04a8*/ 	.short	0x0100
        /*04aa*/ 	.byte	0x04
	.zero		1


	//   ....[59]....
        /*04ac*/ 	.word	0x00000e80
        /*04b0*/ 	.word	0x000000ff
        /*04b4*/ 	.word	0x000001d8
        /*04b8*/ 	.short	0x0100
        /*04ba*/ 	.byte	0x04
	.zero		1


	//   ....[60]....
        /*04bc*/ 	.word	0x00000f80
        /*04c0*/ 	.word	0x000000ff
        /*04c4*/ 	.word	0x000001e0
        /*04c8*/ 	.short	0x0100
        /*04ca*/ 	.byte	0x04
	.zero		1


	//   ....[61]....
        /*04cc*/ 	.word	0x00000f90
        /*04d0*/ 	.word	0x000000ff
        /*04d4*/ 	.word	0x000001f0
        /*04d8*/ 	.short	0x0100
        /*04da*/ 	.byte	0x04
	.zero		1


	//   ....[62]....
        /*04dc*/ 	.word	0x00000fa0
        /*04e0*/ 	.word	0x000000ff
        /*04e4*/ 	.word	0x000001e8
        /*04e8*/ 	.short	0x0100
        /*04ea*/ 	.byte	0x04
	.zero		1


	//   ....[63]....
        /*04ec*/ 	.word	0x00000fb0
        /*04f0*/ 	.word	0x000000ff
        /*04f4*/ 	.word	0x000001f8
        /*04f8*/ 	.short	0x0100
        /*04fa*/ 	.byte	0x04
	.zero		1


	//   ....[64]....
        /*04fc*/ 	.word	0x000010c0
        /*0500*/ 	.word	0x000000ff
        /*0504*/ 	.word	0x00000200
        /*0508*/ 	.short	0x0100
        /*050a*/ 	.byte	0x06
	.zero		1


	//   ....[65]....
        /*050c*/ 	.word	0x00001fc0
        /*0510*/ 	.word	0x00000000
        /*0514*/ 	.word	0x000001f0
        /*0518*/ 	.short	0x010a
        /*051a*/ 	.byte	0xff
	.zero		1


	//   ....[66]....
        /*051c*/ 	.word	0x00001fe0
        /*0520*/ 	.word	0x00000000
        /*0524*/ 	.word	0x000001e0
        /*0528*/ 	.short	0x0101
        /*052a*/ 	.byte	0xff
	.zero		1


	//   ....[67]....
        /*052c*/ 	.word	0x00002090
        /*0530*/ 	.word	0x000000ff
        /*0534*/ 	.word	0x000000a0
        /*0538*/ 	.short	0x010a
        /*053a*/ 	.byte	0x04
	.zero		1


	//   ....[68]....
        /*053c*/ 	.word	0x00002160
        /*0540*/ 	.word	0x000000ff
        /*0544*/ 	.word	0x000000a0
        /*0548*/ 	.short	0x010a
        /*054a*/ 	.byte	0x21
	.zero		1


	//   ....[69]....
        /*054c*/ 	.word	0x00002310
        /*0550*/ 	.word	0x000000ff
        /*0554*/ 	.word	0x000000a0
        /*0558*/ 	.short	0x010a
        /*055a*/ 	.byte	0x05
	.zero		1


	//   ....[70]....
        /*055c*/ 	.word	0x00002450
        /*0560*/ 	.word	0x000000ff
        /*0564*/ 	.word	0x00000178
        /*0568*/ 	.short	0x0101
        /*056a*/ 	.byte	0x0d
	.zero		1


	//   ....[71]....
        /*056c*/ 	.word	0x00002470
        /*0570*/ 	.word	0x000000ff
        /*0574*/ 	.word	0x000000a0
        /*0578*/ 	.short	0x010a
        /*057a*/ 	.byte	0x04
	.zero		1


	//   ....[72]....
        /*057c*/ 	.word	0x000024f0
        /*0580*/ 	.word	0x000000ff
        /*0584*/ 	.word	0x000000a0
        /*0588*/ 	.short	0x010a
        /*058a*/ 	.byte	0x11
	.zero		1


	//   ....[73]....
        /*058c*/ 	.word	0x00002680
        /*0590*/ 	.word	0x000000ff
        /*0594*/ 	.word	0x000000a0
        /*0598*/ 	.short	0x010a
        /*059a*/ 	.byte	0x05
	.zero		1


	//   ....[74]....
        /*059c*/ 	.word	0x000027d0
        /*05a0*/ 	.word	0x00000003
        /*05a4*/ 	.word	0x00000180
        /*05a8*/ 	.short	0x010a
        /*05aa*/ 	.byte	0xff
	.zero		1


	//   ....[75]....
        /*05ac*/ 	.word	0x00002920
        /*05b0*/ 	.word	0x00000000
        /*05b4*/ 	.word	0x00000000
        /*05b8*/ 	.short	0x0101
        /*05ba*/ 	.byte	0xff
	.zero		1


	//   ....[76]....
        /*05bc*/ 	.word	0x00002ee0
        /*05c0*/ 	.word	0x000000ff
        /*05c4*/ 	.word	0x00000000
        /*05c8*/ 	.short	0x010a
        /*05ca*/ 	.byte	0x04
	.zero		1


	//   ....[77]....
        /*05cc*/ 	.word	0x00002f70
        /*05d0*/ 	.word	0x000000ff
        /*05d4*/ 	.word	0x00000000
        /*05d8*/ 	.short	0x010a
        /*05da*/ 	.byte	0x05
	.zero		1


	//   ....[78]....
        /*05dc*/ 	.word	0x00003000
        /*05e0*/ 	.word	0x000000ff
        /*05e4*/ 	.word	0x00000000
        /*05e8*/ 	.short	0x010a
        /*05ea*/ 	.byte	0x05
	.zero		1


	//   ....[79]....
        /*05ec*/ 	.word	0x00003090
        /*05f0*/ 	.word	0x000000ff
        /*05f4*/ 	.word	0x00000000
        /*05f8*/ 	.short	0x010a
        /*05fa*/ 	.byte	0x05
	.zero		1


	//   ....[80]....
        /*05fc*/ 	.word	0x00003120
        /*0600*/ 	.word	0x000000ff
        /*0604*/ 	.word	0x00000000
        /*0608*/ 	.short	0x010a
        /*060a*/ 	.byte	0x05
	.zero		1


	//   ....[81]....
        /*060c*/ 	.word	0x000031b0
        /*0610*/ 	.word	0x000000ff
        /*0614*/ 	.word	0x00000000
        /*0618*/ 	.short	0x010a
        /*061a*/ 	.byte	0x05
	.zero		1


	//   ....[82]....
        /*061c*/ 	.word	0x00003240
        /*0620*/ 	.word	0x000000ff
        /*0624*/ 	.word	0x00000000
        /*0628*/ 	.short	0x010a
        /*062a*/ 	.byte	0x05
	.zero		1


	//   ....[83]....
        /*062c*/ 	.word	0x000032d0
        /*0630*/ 	.word	0x000000ff
        /*0634*/ 	.word	0x00000000
        /*0638*/ 	.short	0x010a
        /*063a*/ 	.byte	0x05
	.zero		1


	//   ....[84]....
        /*063c*/ 	.word	0x00003360
        /*0640*/ 	.word	0x000000ff
        /*0644*/ 	.word	0x00000000
        /*0648*/ 	.short	0x010a
        /*064a*/ 	.byte	0x05
	.zero		1


	//   ....[85]....
        /*064c*/ 	.word	0x000033f0
        /*0650*/ 	.word	0x000000ff
        /*0654*/ 	.word	0x00000000
        /*0658*/ 	.short	0x010a
        /*065a*/ 	.byte	0x05
	.zero		1


	//   ....[86]....
        /*065c*/ 	.word	0x00003480
        /*0660*/ 	.word	0x000000ff
        /*0664*/ 	.word	0x00000000
        /*0668*/ 	.short	0x010a
        /*066a*/ 	.byte	0x05
	.zero		1


	//   ....[87]....
        /*066c*/ 	.word	0x00003510
        /*0670*/ 	.word	0x000000ff
        /*0674*/ 	.word	0x00000000
        /*0678*/ 	.short	0x010a
        /*067a*/ 	.byte	0x05
	.zero		1


	//   ....[88]....
        /*067c*/ 	.word	0x000035a0
        /*0680*/ 	.word	0x000000ff
        /*0684*/ 	.word	0x00000000
        /*0688*/ 	.short	0x010a
        /*068a*/ 	.byte	0x05
	.zero		1


	//   ....[89]....
        /*068c*/ 	.word	0x00003630
        /*0690*/ 	.word	0x000000ff
        /*0694*/ 	.word	0x00000000
        /*0698*/ 	.short	0x010a
        /*069a*/ 	.byte	0x05
	.zero		1


	//   ....[90]....
        /*069c*/ 	.word	0x000036c0
        /*06a0*/ 	.word	0x000000ff
        /*06a4*/ 	.word	0x00000000
        /*06a8*/ 	.short	0x010a
        /*06aa*/ 	.byte	0x05
	.zero		1


	//   ....[91]....
        /*06ac*/ 	.word	0x00003750
        /*06b0*/ 	.word	0x000000ff
        /*06b4*/ 	.word	0x00000000
        /*06b8*/ 	.short	0x010a
        /*06ba*/ 	.byte	0x05
	.zero		1


	//   ....[92]....
        /*06bc*/ 	.word	0x000037e0
        /*06c0*/ 	.word	0x000000ff
        /*06c4*/ 	.word	0x00000000
        /*06c8*/ 	.short	0x010a
        /*06ca*/ 	.byte	0x05
	.zero		1


	//   ....[93]....
        /*06cc*/ 	.word	0x00003870
        /*06d0*/ 	.word	0x000000ff
        /*06d4*/ 	.word	0x00000000
        /*06d8*/ 	.short	0x010a
        /*06da*/ 	.byte	0x05
	.zero		1


	//   ....[94]....
        /*06dc*/ 	.word	0x00003900
        /*06e0*/ 	.word	0x000000ff
        /*06e4*/ 	.word	0x00000000
        /*06e8*/ 	.short	0x010a
        /*06ea*/ 	.byte	0x05
	.zero		1


	//   ....[95]....
        /*06ec*/ 	.word	0x000039a0
        /*06f0*/ 	.word	0x00000000
        /*06f4*/ 	.word	0x00000000
        /*06f8*/ 	.short	0x010a
        /*06fa*/ 	.byte	0xff
	.zero		1


	//   ....[96]....
        /*06fc*/ 	.word	0x00003ae0
        /*0700*/ 	.word	0x00000002
        /*0704*/ 	.word	0x000001e0
        /*0708*/ 	.short	0x010a
        /*070a*/ 	.byte	0xff
	.zero		1


	//   ....[97]....
        /*070c*/ 	.word	0x00003b40
        /*0710*/ 	.word	0x00000004
        /*0714*/ 	.word	0x00000000
        /*0718*/ 	.short	0x0101
        /*071a*/ 	.byte	0xff
	.zero		1


	//   ....[98]....
        /*071c*/ 	.word	0x00003b60
        /*0720*/ 	.word	0x000000ff
        /*0724*/ 	.word	0x00000190
        /*0728*/ 	.short	0x010a
        /*072a*/ 	.byte	0x04
	.zero		1


	//   ....[99]....
        /*072c*/ 	.word	0x00003c80
        /*0730*/ 	.word	0x00000002
        /*0734*/ 	.word	0x00000180
        /*0738*/ 	.short	0x010a
        /*073a*/ 	.byte	0xff
	.zero		1


	//   ....[100]....
        /*073c*/ 	.word	0x00003d90
        /*0740*/ 	.word	0x00000002
        /*0744*/ 	.word	0x00000000
        /*0748*/ 	.short	0x0101
        /*074a*/ 	.byte	0xff
	.zero		1


	//   ....[101]....
        /*074c*/ 	.word	0x00003e20
        /*0750*/ 	.word	0x000000ff
        /*0754*/ 	.word	0x00000190
        /*0758*/ 	.short	0x0106
        /*075a*/ 	.byte	0x04
	.zero		1


	//   ....[102]....
        /*075c*/ 	.word	0x00003e40
        /*0760*/ 	.word	0x000000ff
        /*0764*/ 	.word	0x00000190
        /*0768*/ 	.short	0x010a
        /*076a*/ 	.byte	0x04
	.zero		1


	//   ....[103]....
        /*076c*/ 	.word	0x00003ed0
        /*0770*/ 	.word	0x000000ff
        /*0774*/ 	.word	0x00000190
        /*0778*/ 	.short	0x0106
        /*077a*/ 	.byte	0x07
	.zero		1


	//   ....[104]....
        /*077c*/ 	.word	0x00003f10
        /*0780*/ 	.word	0x00000000
        /*0784*/ 	.word	0x00000190
        /*0788*/ 	.short	0x010a
        /*078a*/ 	.byte	0xff
	.zero		1


	//   ....[105]....
        /*078c*/ 	.word	0x00004160
        /*0790*/ 	.word	0x000000ff
        /*0794*/ 	.word	0x00000008
        /*0798*/ 	.short	0x010a
        /*079a*/ 	.byte	0x05
	.zero		1


	//   ....[106]....
        /*079c*/ 	.word	0x00004180
        /*07a0*/ 	.word	0x000000ff
        /*07a4*/ 	.word	0x00000008
        /*07a8*/ 	.short	0x010a
        /*07aa*/ 	.byte	0x05
	.zero		1


	//   ....[107]....
        /*07ac*/ 	.word	0x00004310
        /*07b0*/ 	.word	0x000000ff
        /*07b4*/ 	.word	0x00000008
        /*07b8*/ 	.short	0x010a
        /*07ba*/ 	.byte	0x05
	.zero		1


	//   ....[108]....
        /*07bc*/ 	.word	0x00004330
        /*07c0*/ 	.word	0x000000ff
        /*07c4*/ 	.word	0x00000008
        /*07c8*/ 	.short	0x010a
        /*07ca*/ 	.byte	0x05
	.zero		1


	//   ....[109]....
        /*07cc*/ 	.word	0x000043f0
        /*07d0*/ 	.word	0x000000ff
        /*07d4*/ 	.word	0x00000000
        /*07d8*/ 	.short	0x0101
        /*07da*/ 	.byte	0x04
	.zero		1


	//   ....[110]....
        /*07dc*/ 	.word	0x000046f0
        /*07e0*/ 	.word	0x00000000
        /*07e4*/ 	.word	0x00000180
        /*07e8*/ 	.short	0x010a
        /*07ea*/ 	.byte	0xff
	.zero		1


	//   ....[111]....
        /*07ec*/ 	.word	0x000047b0
        /*07f0*/ 	.word	0x00000000
        /*07f4*/ 	.word	0x00000000
        /*07f8*/ 	.short	0x0101
        /*07fa*/ 	.byte	0xff
	.zero		1


	//   ....[112]....
        /*07fc*/ 	.word	0x00004870
        /*0800*/ 	.word	0x000000ff
        /*0804*/ 	.word	0x00000000
        /*0808*/ 	.short	0x010a
        /*080a*/ 	.byte	0x04
	.zero		1


	//   ....[113]....
        /*080c*/ 	.word	0x00004880
        /*0810*/ 	.word	0x000000ff
        /*0814*/ 	.word	0x000001c0
        /*0818*/ 	.short	0x010a
        /*081a*/ 	.byte	0x17
	.zero		1


	//   ....[114]....
        /*081c*/ 	.word	0x00004930
        /*0820*/ 	.word	0x000000ff
        /*0824*/ 	.word	0x00000000
        /*0828*/ 	.short	0x010a
        /*082a*/ 	.byte	0x05
	.zero		1


	//   ....[115]....
        /*082c*/ 	.word	0x00004a70
        /*0830*/ 	.word	0x000000ff
        /*0834*/ 	.word	0x00000000
        /*0838*/ 	.short	0x010a
        /*083a*/ 	.byte	0x04
	.zero		1


	//   ....[116]....
        /*083c*/ 	.word	0x00004cc0
        /*0840*/ 	.word	0x000000ff
        /*0844*/ 	.word	0x00000000
        /*0848*/ 	.short	0x010a
        /*084a*/ 	.byte	0x04
	.zero		1


	//   ....[117]....
        /*084c*/ 	.word	0x00004d50
        /*0850*/ 	.word	0x000000ff
        /*0854*/ 	.word	0x00000000
        /*0858*/ 	.short	0x010a
        /*085a*/ 	.byte	0x05
	.zero		1


	//   ....[118]....
        /*085c*/ 	.word	0x00004de0
        /*0860*/ 	.word	0x000000ff
        /*0864*/ 	.word	0x00000000
        /*0868*/ 	.short	0x010a
        /*086a*/ 	.byte	0x05
	.zero		1


	//   ....[119]....
        /*086c*/ 	.word	0x00004e80
        /*0870*/ 	.word	0x00000000
        /*0874*/ 	.word	0x00000000
        /*0878*/ 	.short	0x010a
        /*087a*/ 	.byte	0xff
	.zero		1


	//   ....[120]....
        /*087c*/ 	.word	0x00004ec0
        /*0880*/ 	.word	0x00000000
        /*0884*/ 	.word	0x00000000
        /*0888*/ 	.short	0x010a
        /*088a*/ 	.byte	0xff
	.zero		1


	//   ....[121]....
        /*088c*/ 	.word	0x00004f30
        /*0890*/ 	.word	0x000000ff
        /*0894*/ 	.word	0x00000000
        /*0898*/ 	.short	0x0101
        /*089a*/ 	.byte	0x04
	.zero		1


	//   ....[122]....
        /*089c*/ 	.word	0x00004f70
        /*08a0*/ 	.word	0x000000ff
        /*08a4*/ 	.word	0x00000200
        /*08a8*/ 	.short	0x010a
        /*08aa*/ 	.byte	0x11
	.zero		1


	//   ....[123]....
        /*08ac*/ 	.word	0x00004fc0
        /*08b0*/ 	.word	0x000000ff
        /*08b4*/ 	.word	0x00000000
        /*08b8*/ 	.short	0x0101
        /*08ba*/ 	.byte	0x04
	.zero		1


	//   ....[124]....
        /*08bc*/ 	.word	0x00005430
        /*08c0*/ 	.word	0x0000000c
        /*08c4*/ 	.word	0x00000180
        /*08c8*/ 	.short	0x010a
        /*08ca*/ 	.byte	0xff
	.zero		1


	//   ....[125]....
        /*08cc*/ 	.word	0x000055a0
        /*08d0*/ 	.word	0x00000000
        /*08d4*/ 	.word	0x00000000
        /*08d8*/ 	.short	0x0101
        /*08da*/ 	.byte	0xff
	.zero		1


	//   ....[126]....
        /*08dc*/ 	.word	0x00005a20
        /*08e0*/ 	.word	0x000000ff
        /*08e4*/ 	.word	0x00000178
        /*08e8*/ 	.short	0x010a
        /*08ea*/ 	.byte	0x18
	.zero		1


	//   ....[127]....
        /*08ec*/ 	.word	0x00005be0
        /*08f0*/ 	.word	0x000000ff
        /*08f4*/ 	.word	0x00000158
        /*08f8*/ 	.short	0x010a
        /*08fa*/ 	.byte	0x04
	.zero		1


	//   ....[128]....
        /*08fc*/ 	.word	0x00005dc0
        /*0900*/ 	.word	0x000000ff
        /*0904*/ 	.word	0x00000140
        /*0908*/ 	.short	0x010b
        /*090a*/ 	.byte	0x04
	.zero		1


	//   ....[129]....
        /*090c*/ 	.word	0x00005dd0
        /*0910*/ 	.word	0x000000ff
        /*0914*/ 	.word	0x00000000
        /*0918*/ 	.short	0x0101
        /*091a*/ 	.byte	0x14
	.zero		1


	//   ....[130]....
        /*091c*/ 	.word	0x00005de0
        /*0920*/ 	.word	0x000000ff
        /*0924*/ 	.word	0x00000158
        /*0928*/ 	.short	0x010a
        /*092a*/ 	.byte	0x05
	.zero		1


	//   ....[131]....
        /*092c*/ 	.word	0x00005fe0
        /*0930*/ 	.word	0x000000ff
        /*0934*/ 	.word	0x00000140
        /*0938*/ 	.short	0x010b
        /*093a*/ 	.byte	0x05
	.zero		1


	//   ....[132]....
        /*093c*/ 	.word	0x00005ff0
        /*0940*/ 	.word	0x000000ff
        /*0944*/ 	.word	0x00000000
        /*0948*/ 	.short	0x0101
        /*094a*/ 	.byte	0x04
	.zero		1


	//   ....[133]....
        /*094c*/ 	.word	0x00006090
        /*0950*/ 	.word	0x000000ff
        /*0954*/ 	.word	0x00000000
        /*0958*/ 	.short	0x010a
        /*095a*/ 	.byte	0x04
	.zero		1


	//   ....[134]....
        /*095c*/ 	.word	0x00006120
        /*0960*/ 	.word	0x000000ff
        /*0964*/ 	.word	0x00000000
        /*0968*/ 	.short	0x010a
        /*096a*/ 	.byte	0x05
	.zero		1


	//   ....[135]....
        /*096c*/ 	.word	0x000061c0
        /*0970*/ 	.word	0x00000000
        /*0974*/ 	.word	0x00000000
        /*0978*/ 	.short	0x010a
        /*097a*/ 	.byte	0xff
	.zero		1


	//   ....[136]....
        /*097c*/ 	.word	0x00006510
        /*0980*/ 	.word	0x00000003
        /*0984*/ 	.word	0x00000180
        /*0988*/ 	.short	0x010a
        /*098a*/ 	.byte	0xff
	.zero		1


	//   ....[137]....
        /*098c*/ 	.word	0x00006690
        /*0990*/ 	.word	0x00000000
        /*0994*/ 	.word	0x00000000
        /*0998*/ 	.short	0x0101
        /*099a*/ 	.byte	0xff
	.zero		1


	//   ....[138]....
        /*099c*/ 	.word	0x00007200
        /*09a0*/ 	.word	0x00000000
        /*09a4*/ 	.word	0x00000140
        /*09a8*/ 	.short	0x010a
        /*09aa*/ 	.byte	0xff
	.zero		1


	//   ....[139]....
        /*09ac*/ 	.word	0x00007260
        /*09b0*/ 	.word	0x0000005c
        /*09b4*/ 	.word	0x000001a0
        /*09b8*/ 	.short	0x010a
        /*09ba*/ 	.byte	0xff
	.zero		1


	//   ....[140]....
        /*09bc*/ 	.word	0x00007350
        /*09c0*/ 	.word	0x00000000
        /*09c4*/ 	.word	0x00000140
        /*09c8*/ 	.short	0x010a
        /*09ca*/ 	.byte	0xff
	.zero		1


	//   ....[141]....
        /*09cc*/ 	.word	0x00007480
        /*09d0*/ 	.word	0x0000005c
        /*09d4*/ 	.word	0x000001a0
        /*09d8*/ 	.short	0x010a
        /*09da*/ 	.byte	0xff
	.zero		1


	//   ....[142]....
        /*09dc*/ 	.word	0x00007fb0
        /*09e0*/ 	.word	0x00000000
        /*09e4*/ 	.word	0x00000000
        /*09e8*/ 	.short	0x0101
        /*09ea*/ 	.byte	0xff
	.zero		1


	//   ....[143]....
        /*09ec*/ 	.word	0x00007fc0
        /*09f0*/ 	.word	0x00000003
        /*09f4*/ 	.word	0x00000140
        /*09f8*/ 	.short	0x010a
        /*09fa*/ 	.byte	0xff
	.zero		1


	//   ....[144]....
        /*09fc*/ 	.word	0x00008090
        /*0a00*/ 	.word	0x00000003
        /*0a04*/ 	.word	0x00000140
        /*0a08*/ 	.short	0x010a
        /*0a0a*/ 	.byte	0xff
	.zero		1


	//   ....[145]....
        /*0a0c*/ 	.word	0x00008360
        /*0a10*/ 	.word	0x0000005c
        /*0a14*/ 	.word	0x00000000
        /*0a18*/ 	.short	0x0101
        /*0a1a*/ 	.byte	0xff
	.zero		1


	//   ....[146]....
        /*0a1c*/ 	.word	0x00008d30
        /*0a20*/ 	.word	0x00000002
        /*0a24*/ 	.word	0x00000000
        /*0a28*/ 	.short	0x0101
        /*0a2a*/ 	.byte	0xff
	.zero		1


	//   ....[147]....
        /*0a2c*/ 	.word	0x00009000
        /*0a30*/ 	.word	0x000000ff
        /*0a34*/ 	.word	0x00000000
        /*0a38*/ 	.short	0x0101
        /*0a3a*/ 	.byte	0x06
	.zero		1


	//   ....[148]....
        /*0a3c*/ 	.word	0x00009020
        /*0a40*/ 	.word	0x00000000
        /*0a44*/ 	.word	0x000001f0
        /*0a48*/ 	.short	0x010a
        /*0a4a*/ 	.byte	0xff
	.zero		1


	//   ....[149]....
        /*0a4c*/ 	.word	0x00009080
        /*0a50*/ 	.word	0x00000000
        /*0a54*/ 	.word	0x000000a0
        /*0a58*/ 	.short	0x010a
        /*0a5a*/ 	.byte	0xff
	.zero		1


	//   ....[150]....
        /*0a5c*/ 	.word	0x000090e0
        /*0a60*/ 	.word	0x00000000
        /*0a64*/ 	.word	0x000000a0
        /*0a68*/ 	.short	0x010a
        /*0a6a*/ 	.byte	0xff
	.zero		1


	//   ....[151]....
        /*0a6c*/ 	.word	0x00009130
        /*0a70*/ 	.word	0x00000003
        /*0a74*/ 	.word	0x00000180
        /*0a78*/ 	.short	0x010a
        /*0a7a*/ 	.byte	0xff
	.zero		1


	//   ....[152]....
        /*0a7c*/ 	.word	0x00009190
        /*0a80*/ 	.word	0x00000000
        /*0a84*/ 	.word	0x00000000
        /*0a88*/ 	.short	0x010a
        /*0a8a*/ 	.byte	0xff
	.zero		1


	//   ....[153]....
        /*0a8c*/ 	.word	0x000091f0
        /*0a90*/ 	.word	0x00000000
        /*0a94*/ 	.word	0x00000000
        /*0a98*/ 	.short	0x010a
        /*0a9a*/ 	.byte	0xff
	.zero		1


	//   ....[154]....
        /*0a9c*/ 	.word	0x00009250
        /*0aa0*/ 	.word	0x00000000
        /*0aa4*/ 	.word	0x00000000
        /*0aa8*/ 	.short	0x010a
        /*0aaa*/ 	.byte	0xff
	.zero		1


	//   ....[155]....
        /*0aac*/ 	.word	0x000092b0
        /*0ab0*/ 	.word	0x00000000
        /*0ab4*/ 	.word	0x00000000
        /*0ab8*/ 	.short	0x010a
        /*0aba*/ 	.byte	0xff
	.zero		1


	//   ....[156]....
        /*0abc*/ 	.word	0x00009310
        /*0ac0*/ 	.word	0x00000000
        /*0ac4*/ 	.word	0x00000000
        /*0ac8*/ 	.short	0x010a
        /*0aca*/ 	.byte	0xff
	.zero		1


	//   ....[157]....
        /*0acc*/ 	.word	0x00009370
        /*0ad0*/ 	.word	0x00000000
        /*0ad4*/ 	.word	0x00000000
        /*0ad8*/ 	.short	0x010a
        /*0ada*/ 	.byte	0xff
	.zero		1


	//   ....[158]....
        /*0adc*/ 	.word	0x000093d0
        /*0ae0*/ 	.word	0x00000000
        /*0ae4*/ 	.word	0x00000000
        /*0ae8*/ 	.short	0x010a
        /*0aea*/ 	.byte	0xff
	.zero		1


	//   ....[159]....
        /*0aec*/ 	.word	0x00009430
        /*0af0*/ 	.word	0x00000000
        /*0af4*/ 	.word	0x00000000
        /*0af8*/ 	.short	0x010a
        /*0afa*/ 	.byte	0xff
	.zero		1


	//   ....[160]....
        /*0afc*/ 	.word	0x00009490
        /*0b00*/ 	.word	0x00000000
        /*0b04*/ 	.word	0x00000000
        /*0b08*/ 	.short	0x010a
        /*0b0a*/ 	.byte	0xff
	.zero		1


	//   ....[161]....
        /*0b0c*/ 	.word	0x000094f0
        /*0b10*/ 	.word	0x00000000
        /*0b14*/ 	.word	0x00000000
        /*0b18*/ 	.short	0x010a
        /*0b1a*/ 	.byte	0xff
	.zero		1


	//   ....[162]....
        /*0b1c*/ 	.word	0x00009550
        /*0b20*/ 	.word	0x00000000
        /*0b24*/ 	.word	0x00000000
        /*0b28*/ 	.short	0x010a
        /*0b2a*/ 	.byte	0xff
	.zero		1


	//   ....[163]....
        /*0b2c*/ 	.word	0x000095b0
        /*0b30*/ 	.word	0x00000000
        /*0b34*/ 	.word	0x00000000
        /*0b38*/ 	.short	0x010a
        /*0b3a*/ 	.byte	0xff
	.zero		1


	//   ....[164]....
        /*0b3c*/ 	.word	0x00009610
        /*0b40*/ 	.word	0x00000000
        /*0b44*/ 	.word	0x00000000
        /*0b48*/ 	.short	0x010a
        /*0b4a*/ 	.byte	0xff
	.zero		1


	//   ....[165]....
        /*0b4c*/ 	.word	0x00009670
        /*0b50*/ 	.word	0x00000000
        /*0b54*/ 	.word	0x00000000
        /*0b58*/ 	.short	0x010a
        /*0b5a*/ 	.byte	0xff
	.zero		1


	//   ....[166]....
        /*0b5c*/ 	.word	0x000096d0
        /*0b60*/ 	.word	0x00000000
        /*0b64*/ 	.word	0x00000000
        /*0b68*/ 	.short	0x010a
        /*0b6a*/ 	.byte	0xff
	.zero		1


	//   ....[167]....
        /*0b6c*/ 	.word	0x00009730
        /*0b70*/ 	.word	0x00000000
        /*0b74*/ 	.word	0x00000000
        /*0b78*/ 	.short	0x010a
        /*0b7a*/ 	.byte	0xff
	.zero		1


	//   ....[168]....
        /*0b7c*/ 	.word	0x00009790
        /*0b80*/ 	.word	0x00000000
        /*0b84*/ 	.word	0x00000000
        /*0b88*/ 	.short	0x010a
        /*0b8a*/ 	.byte	0xff
	.zero		1


	//   ....[169]....
        /*0b8c*/ 	.word	0x000097f0
        /*0b90*/ 	.word	0x00000000
        /*0b94*/ 	.word	0x00000000
        /*0b98*/ 	.short	0x010a
        /*0b9a*/ 	.byte	0xff
	.zero		1


	//   ....[170]....
        /*0b9c*/ 	.word	0x00009850
        /*0ba0*/ 	.word	0x00000000
        /*0ba4*/ 	.word	0x00000000
        /*0ba8*/ 	.short	0x010a
        /*0baa*/ 	.byte	0xff
	.zero		1


	//   ....[171]....
        /*0bac*/ 	.word	0x000098a0
        /*0bb0*/ 	.word	0x00000002
        /*0bb4*/ 	.word	0x000001e0
        /*0bb8*/ 	.short	0x010a
        /*0bba*/ 	.byte	0xff
	.zero		1


	//   ....[172]....
        /*0bbc*/ 	.word	0x00009900
        /*0bc0*/ 	.word	0x00000002
        /*0bc4*/ 	.word	0x00000190
        /*0bc8*/ 	.short	0x010a
        /*0bca*/ 	.byte	0xff
	.zero		1


	//   ....[173]....
        /*0bcc*/ 	.word	0x00009950
        /*0bd0*/ 	.word	0x00000002
        /*0bd4*/ 	.word	0x00000180
        /*0bd8*/ 	.short	0x010a
        /*0bda*/ 	.byte	0xff
	.zero		1


	//   ....[174]....
        /*0bdc*/ 	.word	0x000099b0
        /*0be0*/ 	.word	0x00000000
        /*0be4*/ 	.word	0x00000190
        /*0be8*/ 	.short	0x010a
        /*0bea*/ 	.byte	0xff
	.zero		1


	//   ....[175]....
        /*0bec*/ 	.word	0x00009a10
        /*0bf0*/ 	.word	0x00000000
        /*0bf4*/ 	.word	0x00000008
        /*0bf8*/ 	.short	0x010a
        /*0bfa*/ 	.byte	0xff
	.zero		1


	//   ....[176]....
        /*0bfc*/ 	.word	0x00009b00
        /*0c00*/ 	.word	0x00000000
        /*0c04*/ 	.word	0x00000008
        /*0c08*/ 	.short	0x010a
        /*0c0a*/ 	.byte	0xff
	.zero		1


	//   ....[177]....
        /*0c0c*/ 	.word	0x00009b50
        /*0c10*/ 	.word	0x00000000
        /*0c14*/ 	.word	0x00000180
        /*0c18*/ 	.short	0x010a
        /*0c1a*/ 	.byte	0xff
	.zero		1


	//   ....[178]....
        /*0c1c*/ 	.word	0x00009bb0
        /*0c20*/ 	.word	0x00000000
        /*0c24*/ 	.word	0x000001c0
        /*0c28*/ 	.short	0x010a
        /*0c2a*/ 	.byte	0xff
	.zero		1


	//   ....[179]....
        /*0c2c*/ 	.word	0x00009c10
        /*0c30*/ 	.word	0x00000000
        /*0c34*/ 	.word	0x00000000
        /*0c38*/ 	.short	0x010a
        /*0c3a*/ 	.byte	0xff
	.zero		1


	//   ....[180]....
        /*0c3c*/ 	.word	0x00009c70
        /*0c40*/ 	.word	0x00000000
        /*0c44*/ 	.word	0x00000000
        /*0c48*/ 	.short	0x010a
        /*0c4a*/ 	.byte	0xff
	.zero		1


	//   ....[181]....
        /*0c4c*/ 	.word	0x00009cd0
        /*0c50*/ 	.word	0x00000000
        /*0c54*/ 	.word	0x00000000
        /*0c58*/ 	.short	0x010a
        /*0c5a*/ 	.byte	0xff
	.zero		1


	//   ....[182]....
        /*0c5c*/ 	.word	0x00009d30
        /*0c60*/ 	.word	0x00000000
        /*0c64*/ 	.word	0x00000000
        /*0c68*/ 	.short	0x010a
        /*0c6a*/ 	.byte	0xff
	.zero		1


	//   ....[183]....
        /*0c6c*/ 	.word	0x00009d90
        /*0c70*/ 	.word	0x00000000
        /*0c74*/ 	.word	0x00000200
        /*0c78*/ 	.short	0x010a
        /*0c7a*/ 	.byte	0xff
	.zero		1


	//   ....[184]....
        /*0c7c*/ 	.word	0x00009de0
        /*0c80*/ 	.word	0x0000000c
        /*0c84*/ 	.word	0x00000180
        /*0c88*/ 	.short	0x010a
        /*0c8a*/ 	.byte	0xff
	.zero		1


	//   ....[185]....
        /*0c8c*/ 	.word	0x00009e40
        /*0c90*/ 	.word	0x00000000
        /*0c94*/ 	.word	0x00000178
        /*0c98*/ 	.short	0x010a
        /*0c9a*/ 	.byte	0xff
	.zero		1


	//   ....[186]....
        /*0c9c*/ 	.word	0x00009ea0
        /*0ca0*/ 	.word	0x00000000
        /*0ca4*/ 	.word	0x00000158
        /*0ca8*/ 	.short	0x010a
        /*0caa*/ 	.byte	0xff
	.zero		1


	//   ....[187]....
        /*0cac*/ 	.word	0x00009f00
        /*0cb0*/ 	.word	0x00000009
        /*0cb4*/ 	.word	0x00000158
        /*0cb8*/ 	.short	0x010a
        /*0cba*/ 	.byte	0xff
	.zero		1


	//   ....[188]....
        /*0cbc*/ 	.word	0x00009f60
        /*0cc0*/ 	.word	0x00000000
        /*0cc4*/ 	.word	0x00000000
        /*0cc8*/ 	.short	0x010a
        /*0cca*/ 	.byte	0xff
	.zero		1


	//   ....[189]....
        /*0ccc*/ 	.word	0x00009fc0
        /*0cd0*/ 	.word	0x00000000
        /*0cd4*/ 	.word	0x00000000
        /*0cd8*/ 	.short	0x010a
        /*0cda*/ 	.byte	0xff
	.zero		1


	//   ....[190]....
        /*0cdc*/ 	.word	0x0000a010
        /*0ce0*/ 	.word	0x00000003
        /*0ce4*/ 	.word	0x00000180
        /*0ce8*/ 	.short	0x010a
        /*0cea*/ 	.byte	0xff
	.zero		1


	//   ....[191]....
        /*0cec*/ 	.word	0x0000a060
        /*0cf0*/ 	.word	0x00000000
        /*0cf4*/ 	.word	0x00000140
        /*0cf8*/ 	.short	0x010a
        /*0cfa*/ 	.byte	0xff
	.zero		1


	//   ....[192]....
        /*0cfc*/ 	.word	0x0000a0b0
        /*0d00*/ 	.word	0x0000005c
        /*0d04*/ 	.word	0x000001a0
        /*0d08*/ 	.short	0x010a
        /*0d0a*/ 	.byte	0xff
	.zero		1


	//   ....[193]....
        /*0d0c*/ 	.word	0x0000a100
        /*0d10*/ 	.word	0x00000003
        /*0d14*/ 	.word	0x00000140
        /*0d18*/ 	.short	0x010a
        /*0d1a*/ 	.byte	0xff
	.zero		1


	//----- nvinfo : EIATTR_NUM_MBARRIERS
	.align		4
.L_47:
        /*0d1c*/ 	.byte	0x03, 0x38
        /*0d1e*/ 	.short	0x0041


	//----- nvinfo : EIATTR_EXIT_INSTR_OFFSETS
	.align		4
        /*0d20*/ 	.byte	0x04, 0x1c
        /*0d22*/ 	.short	(.L_49 - .L_48)


	//   ....[0]....
.L_48:
        /*0d24*/ 	.word	0x000039d0


	//   ....[1]....
        /*0d28*/ 	.word	0x00003ee0


	//   ....[2]....
        /*0d2c*/ 	.word	0x00003f40


	//   ....[3]....
        /*0d30*/ 	.word	0x000051f0


	//   ....[4]....
        /*0d34*/ 	.word	0x000061f0


	//   ....[5]....
        /*0d38*/ 	.word	0x00006230


	//   ....[6]....
        /*0d3c*/ 	.word	0x00008ef0


	//   ....[7]....
        /*0d40*/ 	.word	0x00008f60


	//   ....[8]....
        /*0d44*/ 	.word	0x00008f90


	//   ....[9]....
        /*0d48*/ 	.word	0x00009010


	//----- nvinfo : EIATTR_MAX_THREADS
	.align		4
.L_49:
        /*0d4c*/ 	.byte	0x04, 0x05
        /*0d4e*/ 	.short	(.L_51 - .L_50)
.L_50:
        /*0d50*/ 	.word	0x00000100
        /*0d54*/ 	.word	0x00000001
        /*0d58*/ 	.word	0x00000001


	//----- nvinfo : EIATTR_CRS_STACK_SIZE
	.align		4
.L_51:
        /*0d5c*/ 	.byte	0x04, 0x1e
        /*0d5e*/ 	.short	(.L_53 - .L_52)
.L_52:
        /*0d60*/ 	.word	0x00000000


	//----- nvinfo : EIATTR_CBANK_PARAM_SIZE
	.align		4
.L_53:
        /*0d64*/ 	.byte	0x03, 0x19
        /*0d66*/ 	.short	0x0800


	//----- nvinfo : EIATTR_PARAM_CBANK
	.align		4
        /*0d68*/ 	.byte	0x04, 0x0a
        /*0d6a*/ 	.short	(.L_55 - .L_54)
	.align		4
.L_54:
        /*0d6c*/ 	.word	index@(.nv.constant0._ZN7cutlass13device_kernelINS_4gemm6kernel13GemmUniversalIN4cute5tupleIJiiiiEEENS1_10collective13CollectiveMmaINS1_35MainloopSm100TmaUmmaWarpSpecializedILi20ELi2ELi4ENS5_IJNS4_1CILi4EEESB_NSA_ILi1EEEEEEEENS5_IJNSA_ILi256EEENSA_ILi64EEENSA_ILi32EEEEEENS_6half_tENS5_IJlSC_lEEESJ_SK_NS4_8TiledMMAINS4_8MMA_AtomIJNS4_26SM100_MMA_F16BF16_2x1SM_SSISJ_SJ_fLi256ELi64ELNS4_4UMMA5MajorE0ELSP_0ELNSO_7ScaleInE0ELSQ_0EEEEEENS4_6LayoutINS5_IJSC_SC_SC_EEENS5_IJNSA_ILi0EEESV_SV_EEEEENS5_IJNS4_10UnderscoreESY_SY_EEEEENS4_28SM100_TMA_2SM_LOAD_MULTICASTENS4_14ComposedLayoutINS4_7SwizzleILi2ELi4ELi3EEENS4_18smem_ptr_flag_bitsILi16EEENST_INS5_IJNSA_ILi8EEESH_EEENS5_IJSH_SC_EEEEEEEvNS4_8identityES11_S1B_vS1C_EENS_8epilogue10collective18CollectiveEpilogueINS1E_23Sm100TmaWarpSpecializedILi3ELi2ELi32ELb1ELb0EEEJNS5_IJNSA_ILi128EEESG_SH_EEENS5_IJNST_IS1J_SC_EENST_ISH_SC_EEEEESJ_SK_SJ_SK_NS1E_6fusion15FusionCallbacksIS1I_NS1O_17LinearCombinationISJ_fSJ_fLNS_15FloatRoundStyleE2EEES1K_S1N_JEEENS4_5SM1004TMEM4LOAD26SM100_TMEM_LOAD_32dp32b32xENS4_13SM90_TMA_LOADES1B_NS4_39AutoVectorizingCopyWithAssumedAlignmentILi128EEENS4_14SM90_TMA_STOREES1B_S20_S20_EEEvvEEEEvNT_6ParamsE)
        /*0d70*/ 	.short	0x0380
        /*0d72*/ 	.short	0x0800


	//----- nvinfo : EIATTR_SW_WAR
	.align		4
.L_55:
        /*0d74*/ 	.byte	0x04, 0x36
        /*0d76*/ 	.short	(.L_57 - .L_56)
.L_56:
        /*0d78*/ 	.word	0x00000008
.L_57:


//--------------------- .nv.callgraph             --------------------------
	.section	.nv.callgraph,"",@"SHT_CUDA_CALLGRAPH"
	.align	4
	.sectionentsize	8
	.align		4
        /*0000*/ 	.word	0x00000000
	.align		4
        /*0004*/ 	.word	0xffffffff
	.align		4
        /*0008*/ 	.word	index@(_ZN7cutlass13device_kernelINS_4gemm6kernel13GemmUniversalIN4cute5tupleIJiiiiEEENS1_10collective13CollectiveMmaINS1_35MainloopSm100TmaUmmaWarpSpecializedILi20ELi2ELi4ENS5_IJNS4_1CILi4EEESB_NSA_ILi1EEEEEEEENS5_IJNSA_ILi256EEENSA_ILi64EEENSA_ILi32EEEEEENS_6half_tENS5_IJlSC_lEEESJ_SK_NS4_8TiledMMAINS4_8MMA_AtomIJNS4_26SM100_MMA_F16BF16_2x1SM_SSISJ_SJ_fLi256ELi64ELNS4_4UMMA5MajorE0ELSP_0ELNSO_7ScaleInE0ELSQ_0EEEEEENS4_6LayoutINS5_IJSC_SC_SC_EEENS5_IJNSA_ILi0EEESV_SV_EEEEENS5_IJNS4_10UnderscoreESY_SY_EEEEENS4_28SM100_TMA_2SM_LOAD_MULTICASTENS4_14ComposedLayoutINS4_7SwizzleILi2ELi4ELi3EEENS4_18smem_ptr_flag_bitsILi16EEENST_INS5_IJNSA_ILi8EEESH_EEENS5_IJSH_SC_EEEEEEEvNS4_8identityES11_S1B_vS1C_EENS_8epilogue10collective18CollectiveEpilogueINS1E_23Sm100TmaWarpSpecializedILi3ELi2ELi32ELb1ELb0EEEJNS5_IJNSA_ILi128EEESG_SH_EEENS5_IJNST_IS1J_SC_EENST_ISH_SC_EEEEESJ_SK_SJ_SK_NS1E_6fusion15FusionCallbacksIS1I_NS1O_17LinearCombinationISJ_fSJ_fLNS_15FloatRoundStyleE2EEES1K_S1N_JEEENS4_5SM1004TMEM4LOAD26SM100_TMEM_LOAD_32dp32b32xENS4_13SM90_TMA_LOADES1B_NS4_39AutoVectorizingCopyWithAssumedAlignmentILi128EEENS4_14SM90_TMA_STOREES1B_S20_S20_EEEvvEEEEvNT_6ParamsE)
	.align		4
        /*000c*/ 	.word	index@(__assertfail)
	.align		4
        /*0010*/ 	.word	0x00000000
	.align		4
        /*0014*/ 	.word	0xfffffffe
	.align		4
        /*0018*/ 	.word	0x00000000
	.align		4
        /*001c*/ 	.word	0xfffffffd
	.align		4
        /*0020*/ 	.word	0x00000000
	.align		4
        /*0024*/ 	.word	0xfffffffc


//--------------------- .nv.constant4             --------------------------
	.section	.nv.constant4,"a",@progbits
	.align	8
	.align		8
.nv.constant4:
        /*0000*/ 	.dword	__assertfail
	.align		8
        /*0008*/ 	.dword	__unnamed_1
	.align		8
        /*0010*/ 	.dword	__unnamed_2
	.align		8
        /*0018*/ 	.dword	_ZN40_INTERNAL_33a34b9f_4_k_cu_5500da2e_203874cuda3std3__45__cpo5beginE
	.align		8
        /*0020*/ 	.dword	_ZN40_INTERNAL_33a34b9f_4_k_cu_5500da2e_203874cuda3std3__45__cpo3endE
	.align		8
        /*0028*/ 	.dword	_ZN40_INTERNAL_33a34b9f_4_k_cu_5500da2e_203874cuda3std3__45__cpo6cbeginE
	.align		8
        /*0030*/ 	.dword	_ZN40_INTERNAL_33a34b9f_4_k_cu_5500da2e_203874cuda3std3__45__cpo4cendE
	.align		8
        /*0038*/ 	.dword	_ZN40_INTERNAL_33a34b9f_4_k_cu_5500da2e_203874cuda3std3__442_GLOBAL__N__33a34b9f_4_k_cu_5500da2e_203876ignoreE
	.align		8
        /*0040*/ 	.dword	_ZN40_INTERNAL_33a34b9f_4_k_cu_5500da2e_203874cuda3std3__419piecewise_constructE
	.align		8
        /*0048*/ 	.dword	_ZN40_INTERNAL_33a34b9f_4_k_cu_5500da2e_203874cuda3std3__48in_placeE
	.align		8
        /*0050*/ 	.dword	_ZN40_INTERNAL_33a34b9f_4_k_cu_5500da2e_203874cuda3std6ranges3__45__cpo4swapE
	.align		8
        /*0058*/ 	.dword	_ZN40_INTERNAL_33a34b9f_4_k_cu_5500da2e_203874cuda3std6ranges3__45__cpo9iter_moveE
	.align		8
        /*0060*/ 	.dword	_ZN40_INTERNAL_33a34b9f_4_k_cu_5500da2e_203874cute7productE
	.align		8
        /*0068*/ 	.dword	_ZN40_INTERNAL_33a34b9f_4_k_cu_5500da2e_203874cute1_E
	.align		8
        /*0070*/ 	.dword	$str$25
	.align		8
        /*0078*/ 	.dword	$str$26
	.align		8
        /*0080*/ 	.dword	$str$27
	.align		8
        /*0088*/ 	.dword	$str$28


//--------------------- .text._ZN7cutlass13device_kernelINS_4gemm6kernel13GemmUniversalIN4cute5tupleIJiiiiEEENS1_10collective13CollectiveMmaINS1_35MainloopSm100TmaUmmaWarpSpecializedILi20ELi2ELi4ENS5_IJNS4_1CILi4EEESB_NSA_ILi1EEEEEEEENS5_IJNSA_ILi256EEENSA_ILi64EEENSA_ILi32EEEEEENS_6half_tENS5_IJlSC_lEEESJ_SK_NS4_8TiledMMAINS4_8MMA_AtomIJNS4_26SM100_MMA_F16BF16_2x1SM_SSISJ_SJ_fLi256ELi64ELNS4_4UMMA5MajorE0ELSP_0ELNSO_7ScaleInE0ELSQ_0EEEEEENS4_6LayoutINS5_IJSC_SC_SC_EEENS5_IJNSA_ILi0EEESV_SV_EEEEENS5_IJNS4_10UnderscoreESY_SY_EEEEENS4_28SM100_TMA_2SM_LOAD_MULTICASTENS4_14ComposedLayoutINS4_7SwizzleILi2ELi4ELi3EEENS4_18smem_ptr_flag_bitsILi16EEENST_INS5_IJNSA_ILi8EEESH_EEENS5_IJSH_SC_EEEEEEEvNS4_8identityES11_S1B_vS1C_EENS_8epilogue10collective18CollectiveEpilogueINS1E_23Sm100TmaWarpSpecializedILi3ELi2ELi32ELb1ELb0EEEJNS5_IJNSA_ILi128EEESG_SH_EEENS5_IJNST_IS1J_SC_EENST_ISH_SC_EEEEESJ_SK_SJ_SK_NS1E_6fusion15FusionCallbacksIS1I_NS1O_17LinearCombinationISJ_fSJ_fLNS_15FloatRoundStyleE2EEES1K_S1N_JEEENS4_5SM1004TMEM4LOAD26SM100_TMEM_LOAD_32dp32b32xENS4_13SM90_TMA_LOADES1B_NS4_39AutoVectorizingCopyWithAssumedAlignmentILi128EEENS4_14SM90_TMA_STOREES1B_S20_S20_EEEvvEEEEvNT_6ParamsE --------------------------
	.section	.text._ZN7cutlass13device_kernelINS_4gemm6kernel13GemmUniversalIN4cute5tupleIJiiiiEEENS1_10collective13CollectiveMmaINS1_35MainloopSm100TmaUmmaWarpSpecializedILi20ELi2ELi4ENS5_IJNS4_1CILi4EEESB_NSA_ILi1EEEEEEEENS5_IJNSA_ILi256EEENSA_ILi64EEENSA_ILi32EEEEEENS_6half_tENS5_IJlSC_lEEESJ_SK_NS4_8TiledMMAINS4_8MMA_AtomIJNS4_26SM100_MMA_F16BF16_2x1SM_SSISJ_SJ_fLi256ELi64ELNS4_4UMMA5MajorE0ELSP_0ELNSO_7ScaleInE0ELSQ_0EEEEEENS4_6LayoutINS5_IJSC_SC_SC_EEENS5_IJNSA_ILi0EEESV_SV_EEEEENS5_IJNS4_10UnderscoreESY_SY_EEEEENS4_28SM100_TMA_2SM_LOAD_MULTICASTENS4_14ComposedLayoutINS4_7SwizzleILi2ELi4ELi3EEENS4_18smem_ptr_flag_bitsILi16EEENST_INS5_IJNSA_ILi8EEESH_EEENS5_IJSH_SC_EEEEEEEvNS4_8identityES11_S1B_vS1C_EENS_8epilogue10collective18CollectiveEpilogueINS1E_23Sm100TmaWarpSpecializedILi3ELi2ELi32ELb1ELb0EEEJNS5_IJNSA_ILi128EEESG_SH_EEENS5_IJNST_IS1J_SC_EENST_ISH_SC_EEEEESJ_SK_SJ_SK_NS1E_6fusion15FusionCallbacksIS1I_NS1O_17LinearCombinationISJ_fSJ_fLNS_15FloatRoundStyleE2EEES1K_S1N_JEEENS4_5SM1004TMEM4LOAD26SM100_TMEM_LOAD_32dp32b32xENS4_13SM90_TMA_LOADES1B_NS4_39AutoVectorizingCopyWithAssumedAlignmentILi128EEENS4_14SM90_TMA_STOREES1B_S20_S20_EEEvvEEEEvNT_6ParamsE,"ax",@progbits
	.align	128
.text._ZN7cutlass13device_kernelINS_4gemm6kernel13GemmUniversalIN4cute5tupleIJiiiiEEENS1_10collective13CollectiveMmaINS1_35MainloopSm100TmaUmmaWarpSpecializedILi20ELi2ELi4ENS5_IJNS4_1CILi4EEESB_NSA_ILi1EEEEEEEENS5_IJNSA_ILi256EEENSA_ILi64EEENSA_ILi32EEEEEENS_6half_tENS5_IJlSC_lEEESJ_SK_NS4_8TiledMMAINS4_8MMA_AtomIJNS4_26SM100_MMA_F16BF16_2x1SM_SSISJ_SJ_fLi256ELi64ELNS4_4UMMA5MajorE0ELSP_0ELNSO_7ScaleInE0ELSQ_0EEEEEENS4_6LayoutINS5_IJSC_SC_SC_EEENS5_IJNSA_ILi0EEESV_SV_EEEEENS5_IJNS4_10UnderscoreESY_SY_EEEEENS4_28SM100_TMA_2SM_LOAD_MULTICASTENS4_14ComposedLayoutINS4_7SwizzleILi2ELi4ELi3EEENS4_18smem_ptr_flag_bitsILi16EEENST_INS5_IJNSA_ILi8EEESH_EEENS5_IJSH_SC_EEEEEEEvNS4_8identityES11_S1B_vS1C_EENS_8epilogue10collective18CollectiveEpilogueINS1E_23Sm100TmaWarpSpecializedILi3ELi2ELi32ELb1ELb0EEEJNS5_IJNSA_ILi128EEESG_SH_EEENS5_IJNST_IS1J_SC_EENST_ISH_SC_EEEEESJ_SK_SJ_SK_NS1E_6fusion15FusionCallbacksIS1I_NS1O_17LinearCombinationISJ_fSJ_fLNS_15FloatRoundStyleE2EEES1K_S1N_JEEENS4_5SM1004TMEM4LOAD26SM100_TMEM_LOAD_32dp32b32xENS4_13SM90_TMA_LOADES1B_NS4_39AutoVectorizingCopyWithAssumedAlignmentILi128EEENS4_14SM90_TMA_STOREES1B_S20_S20_EEEvvEEEEvNT_6ParamsE:
        .type           _ZN7cutlass13device_kernelINS_4gemm6kernel13GemmUniversalIN4cute5tupleIJiiiiEEENS1_10collective13CollectiveMmaINS1_35MainloopSm100TmaUmmaWarpSpecializedILi20ELi2ELi4ENS5_IJNS4_1CILi4EEESB_NSA_ILi1EEEEEEEENS5_IJNSA_ILi256EEENSA_ILi64EEENSA_ILi32EEEEEENS_6half_tENS5_IJlSC_lEEESJ_SK_NS4_8TiledMMAINS4_8MMA_AtomIJNS4_26SM100_MMA_F16BF16_2x1SM_SSISJ_SJ_fLi256ELi64ELNS4_4UMMA5MajorE0ELSP_0ELNSO_7ScaleInE0ELSQ_0EEEEEENS4_6LayoutINS5_IJSC_SC_SC_EEENS5_IJNSA_ILi0EEESV_SV_EEEEENS5_IJNS4_10UnderscoreESY_SY_EEEEENS4_28SM100_TMA_2SM_LOAD_MULTICASTENS4_14ComposedLayoutINS4_7SwizzleILi2ELi4ELi3EEENS4_18smem_ptr_flag_bitsILi16EEENST_INS5_IJNSA_ILi8EEESH_EEENS5_IJSH_SC_EEEEEEEvNS4_8identityES11_S1B_vS1C_EENS_8epilogue10collective18CollectiveEpilogueINS1E_23Sm100TmaWarpSpecializedILi3ELi2ELi32ELb1ELb0EEEJNS5_IJNSA_ILi128EEESG_SH_EEENS5_IJNST_IS1J_SC_EENST_ISH_SC_EEEEESJ_SK_SJ_SK_NS1E_6fusion15FusionCallbacksIS1I_NS1O_17LinearCombinationISJ_fSJ_fLNS_15FloatRoundStyleE2EEES1K_S1N_JEEENS4_5SM1004TMEM4LOAD26SM100_TMEM_LOAD_32dp32b32xENS4_13SM90_TMA_LOADES1B_NS4_39AutoVectorizingCopyWithAssumedAlignmentILi128EEENS4_14SM90_TMA_STOREES1B_S20_S20_EEEvvEEEEvNT_6ParamsE,@function
        .size           _ZN7cutlass13device_kernelINS_4gemm6kernel13GemmUniversalIN4cute5tupleIJiiiiEEENS1_10collective13CollectiveMmaINS1_35MainloopSm100TmaUmmaWarpSpecializedILi20ELi2ELi4ENS5_IJNS4_1CILi4EEESB_NSA_ILi1EEEEEEEENS5_IJNSA_ILi256EEENSA_ILi64EEENSA_ILi32EEEEEENS_6half_tENS5_IJlSC_lEEESJ_SK_NS4_8TiledMMAINS4_8MMA_AtomIJNS4_26SM100_MMA_F16BF16_2x1SM_SSISJ_SJ_fLi256ELi64ELNS4_4UMMA5MajorE0ELSP_0ELNSO_7ScaleInE0ELSQ_0EEEEEENS4_6LayoutINS5_IJSC_SC_SC_EEENS5_IJNSA_ILi0EEESV_SV_EEEEENS5_IJNS4_10UnderscoreESY_SY_EEEEENS4_28SM100_TMA_2SM_LOAD_MULTICASTENS4_14ComposedLayoutINS4_7SwizzleILi2ELi4ELi3EEENS4_18smem_ptr_flag_bitsILi16EEENST_INS5_IJNSA_ILi8EEESH_EEENS5_IJSH_SC_EEEEEEEvNS4_8identityES11_S1B_vS1C_EENS_8epilogue10collective18CollectiveEpilogueINS1E_23Sm100TmaWarpSpecializedILi3ELi2ELi32ELb1ELb0EEEJNS5_IJNSA_ILi128EEESG_SH_EEENS5_IJNST_IS1J_SC_EENST_ISH_SC_EEEEESJ_SK_SJ_SK_NS1E_6fusion15FusionCallbacksIS1I_NS1O_17LinearCombinationISJ_fSJ_fLNS_15FloatRoundStyleE2EEES1K_S1N_JEEENS4_5SM1004TMEM4LOAD26SM100_TMEM_LOAD_32dp32b32xENS4_13SM90_TMA_LOADES1B_NS4_39AutoVectorizingCopyWithAssumedAlignmentILi128EEENS4_14SM90_TMA_STOREES1B_S20_S20_EEEvvEEEEvNT_6ParamsE,(.L_x_224 - _ZN7cutlass13device_kernelINS_4gemm6kernel13GemmUniversalIN4cute5tupleIJiiiiEEENS1_10collective13CollectiveMmaINS1_35MainloopSm100TmaUmmaWarpSpecializedILi20ELi2ELi4ENS5_IJNS4_1CILi4EEESB_NSA_ILi1EEEEEEEENS5_IJNSA_ILi256EEENSA_ILi64EEENSA_ILi32EEEEEENS_6half_tENS5_IJlSC_lEEESJ_SK_NS4_8TiledMMAINS4_8MMA_AtomIJNS4_26SM100_MMA_F16BF16_2x1SM_SSISJ_SJ_fLi256ELi64ELNS4_4UMMA5MajorE0ELSP_0ELNSO_7ScaleInE0ELSQ_0EEEEEENS4_6LayoutINS5_IJSC_SC_SC_EEENS5_IJNSA_ILi0EEESV_SV_EEEEENS5_IJNS4_10UnderscoreESY_SY_EEEEENS4_28SM100_TMA_2SM_LOAD_MULTICASTENS4_14ComposedLayoutINS4_7SwizzleILi2ELi4ELi3EEENS4_18smem_ptr_flag_bitsILi16EEENST_INS5_IJNSA_ILi8EEESH_EEENS5_IJSH_SC_EEEEEEEvNS4_8identityES11_S1B_vS1C_EENS_8epilogue10collective18CollectiveEpilogueINS1E_23Sm100TmaWarpSpecializedILi3ELi2ELi32ELb1ELb0EEEJNS5_IJNSA_ILi128EEESG_SH_EEENS5_IJNST_IS1J_SC_EENST_ISH_SC_EEEEESJ_SK_SJ_SK_NS1E_6fusion15FusionCallbacksIS1I_NS1O_17LinearCombinationISJ_fSJ_fLNS_15FloatRoundStyleE2EEES1K_S1N_JEEENS4_5SM1004TMEM4LOAD26SM100_TMEM_LOAD_32dp32b32xENS4_13SM90_TMA_LOADES1B_NS4_39AutoVectorizingCopyWithAssumedAlignmentILi128EEENS4_14SM90_TMA_STOREES1B_S20_S20_EEEvvEEEEvNT_6ParamsE)
        .other          _ZN7cutlass13device_kernelINS_4gemm6kernel13GemmUniversalIN4cute5tupleIJiiiiEEENS1_10collective13CollectiveMmaINS1_35MainloopSm100TmaUmmaWarpSpecializedILi20ELi2ELi4ENS5_IJNS4_1CILi4EEESB_NSA_ILi1EEEEEEEENS5_IJNSA_ILi256EEENSA_ILi64EEENSA_ILi32EEEEEENS_6half_tENS5_IJlSC_lEEESJ_SK_NS4_8TiledMMAINS4_8MMA_AtomIJNS4_26SM100_MMA_F16BF16_2x1SM_SSISJ_SJ_fLi256ELi64ELNS4_4UMMA5MajorE0ELSP_0ELNSO_7ScaleInE0ELSQ_0EEEEEENS4_6LayoutINS5_IJSC_SC_SC_EEENS5_IJNSA_ILi0EEESV_SV_EEEEENS5_IJNS4_10UnderscoreESY_SY_EEEEENS4_28SM100_TMA_2SM_LOAD_MULTICASTENS4_14ComposedLayoutINS4_7SwizzleILi2ELi4ELi3EEENS4_18smem_ptr_flag_bitsILi16EEENST_INS5_IJNSA_ILi8EEESH_EEENS5_IJSH_SC_EEEEEEEvNS4_8identityES11_S1B_vS1C_EENS_8epilogue10collective18CollectiveEpilogueINS1E_23Sm100TmaWarpSpecializedILi3ELi2ELi32ELb1ELb0EEEJNS5_IJNSA_ILi128EEESG_SH_EEENS5_IJNST_IS1J_SC_EENST_ISH_SC_EEEEESJ_SK_SJ_SK_NS1E_6fusion15FusionCallbacksIS1I_NS1O_17LinearCombinationISJ_fSJ_fLNS_15FloatRoundStyleE2EEES1K_S1N_JEEENS4_5SM1004TMEM4LOAD26SM100_TMEM_LOAD_32dp32b32xENS4_13SM90_TMA_LOADES1B_NS4_39AutoVectorizingCopyWithAssumedAlignmentILi128EEENS4_14SM90_TMA_STOREES1B_S20_S20_EEEvvEEEEvNT_6ParamsE,@"STO_CUDA_ENTRY STV_DEFAULT"
_ZN7cutlass13device_kernelINS_4gemm6kernel13GemmUniversalIN4cute5tupleIJiiiiEEENS1_10collective13CollectiveMmaINS1_35MainloopSm100TmaUmmaWarpSpecializedILi20ELi2ELi4ENS5_IJNS4_1CILi4EEESB_NSA_ILi1EEEEEEEENS5_IJNSA_ILi256EEENSA_ILi64EEENSA_ILi32EEEEEENS_6half_tENS5_IJlSC_lEEESJ_SK_NS4_8TiledMMAINS4_8MMA_AtomIJNS4_26SM100_MMA_F16BF16_2x1SM_SSISJ_SJ_fLi256ELi64ELNS4_4UMMA5MajorE0ELSP_0ELNSO_7ScaleInE0ELSQ_0EEEEEENS4_6LayoutINS5_IJSC_SC_SC_EEENS5_IJNSA_ILi0EEESV_SV_EEEEENS5_IJNS4_10UnderscoreESY_SY_EEEEENS4_28SM100_TMA_2SM_LOAD_MULTICASTENS4_14ComposedLayoutINS4_7SwizzleILi2ELi4ELi3EEENS4_18smem_ptr_flag_bitsILi16EEENST_INS5_IJNSA_ILi8EEESH_EEENS5_IJSH_SC_EEEEEEEvNS4_8identityES11_S1B_vS1C_EENS_8epilogue10collective18CollectiveEpilogueINS1E_23Sm100TmaWarpSpecializedILi3ELi2ELi32ELb1ELb0EEEJNS5_IJNSA_ILi128EEESG_SH_EEENS5_IJNST_IS1J_SC_EENST_ISH_SC_EEEEESJ_SK_SJ_SK_NS1E_6fusion15FusionCallbacksIS1I_NS1O_17LinearCombinationISJ_fSJ_fLNS_15FloatRoundStyleE2EEES1K_S1N_JEEENS4_5SM1004TMEM4LOAD26SM100_TMEM_LOAD_32dp32b32xENS4_13SM90_TMA_LOADES1B_NS4_39AutoVectorizingCopyWithAssumedAlignmentILi128EEENS4_14SM90_TMA_STOREES1B_S20_S20_EEEvvEEEEvNT_6ParamsE:
[----:B------:R-:W1:Y:S01]  /*0000*/  LDC R1, c[0x0][0x37c] ;  /* 0x0000df00ff017b82 */ /* 0x000e620000000800 */
[----:B------:R-:W2:Y:S01]  /*0010*/  S2R R95, SR_TID.X ;  /* 0x00000000005f7919 */ /* 0x000ea20000002100 */
[----:B------:R-:W3:Y:S06]  /*0020*/  LDCU.64 UR8, c[0x0][0x890] ;  /* 0x00011200ff0877ac */ /* 0x000eec0008000a00 */
[----:B------:R-:W4:Y:S01]  /*0030*/  S2UR UR4, SR_CgaCtaId ;  /* 0x00000000000479c3 */ /* 0x000f220000008800 */
[----:B------:R-:W-:Y:S02]  /*0040*/  PRMT R88, RZ, 0x7610, R88 ;  /* 0x00007610ff587816 */ /* 0x000fe40000000058 */
[----:B------:R-:W-:-:S02]  /*0050*/  ELECT P0, URZ, PT ;  /* 0x0000000000ff782f */ /* 0x000fc40003800000 */
[----:B---3--:R-:W-:-:S04]  /*0060*/  ISETP.NE.U32.AND P1, PT, RZ, UR8, PT ;  /* 0x00000008ff007c0c */ /* 0x008fc8000bf25070 */
[----:B------:R-:W-:Y:S01]  /*0070*/  ISETP.NE.AND.EX P2, PT, RZ, UR9, PT, P1 ;  /* 0x00000009ff007c0c */ /* 0x000fe2000bf45310 */
[----:B----4-:R-:W-:Y:S02]  /*0080*/  ULOP3.LUT UR35, UR4, 0x1, URZ, 0xc0, !UPT ;  /* 0x0000000104237892 */ /* 0x010fe4000f8ec0ff */
[----:B------:R-:W-:Y:S01]  /*0090*/  ULOP3.LUT UR34, UR4, 0x1, URZ, 0x3c, !UPT ;  /* 0x0000000104227892 */ /* 0x000fe2000f8e3cff */
[----:B--2---:R-:W-:-:S05]  /*00a0*/  SHF.R.U32.HI R89, RZ, 0x5, R95 ;  /* 0x00000005ff597819 */ /* 0x004fca000001165f */
[----:B------:R-:W2:Y:S02]  /*00b0*/  SHFL.IDX PT, R0, R89, RZ, 0x1f ;  /* 0x00001fff59007589 */ /* 0x000ea400000e0000 */
[----:B--2---:R-:W-:Y:S02]  /*00c0*/  R2UR UR22, R0 ;  /* 0x00000000001672ca */ /* 0x004fe400000e0000 */
[----:B-1----:R-:W-:-:S13]  /*00d0*/  @P2 BRA `(.L_x_0) ;  /* 0x0000000000302947 */ /* 0x002fda0003800000 */
[----:B------:R-:W1:Y:S02]  /*00e0*/  LDCU.64 UR4, c[0x0][0x888] ;  /* 0x00011100ff0477ac */ /* 0x000e640008000a00 */
[----:B-1----:R-:W-:-:S04]  /*00f0*/  UISETP.NE.U32.AND UP0, UPT, UR4, URZ, UPT ;  /* 0x000000ff0400728c */ /* 0x002fc8000bf05070 */
[----:B------:R-:W-:-:S09]  /*0100*/  UISETP.NE.AND.EX UP0, UPT, UR5, URZ, UPT, UP0 ;  /* 0x000000ff0500728c */ /* 0x000fd2000bf05300 */
[----:B------:R-:W-:Y:S05]  /*0110*/  BRA.U !UP0, `(.L_x_1) ;  /* 0x0000000108147547 */ /* 0x000fea000b800000 */
[----:B------:R-:W1:Y:S01]  /*0120*/  LDC.64 R2, c[0x0][0x888] ;  /* 0x00022200ff027b82 */ /* 0x000e620000000a00 */
[----:B------:R-:W1:Y:S02]  /*0130*/  LDCU.64 UR4, c[0x0][0x358] ;  /* 0x00006b00ff0477ac */ /* 0x000e640008000a00 */
[----:B-1----:R1:W5:Y:S01]  /*0140*/  LDG.E R41, desc[UR4][R2.64] ;  /* 0x0000000402297981 */ /* 0x002362000c1e1900 */
[----:B------:R-:W-:Y:S01]  /*0150*/  HFMA2 R88, -RZ, RZ, 0, 5.9604644775390625e-08 ;  /* 0x00000001ff587431 */ /* 0x000fe200000001ff */
[----:B------:R-:W-:Y:S05]  /*0160*/  BRA `(.L_x_0) ;  /* 0x00000000000c7947 */ /* 0x000fea0003800000 */
.L_x_1:
[----:B------:R-:W1:Y:S01]  /*0170*/  LDCU UR4, c[0x0][0x880] ;  /* 0x00011000ff0477ac */ /* 0x000e620008000800 */
[----:B------:R-:W-:Y:S01]  /*0180*/  HFMA2 R88, -RZ, RZ, 0, 5.9604644775390625e-08 ;  /* 0x00000001ff587431 */ /* 0x000fe200000001ff */
[----:B-1----:R-:W-:-:S07]  /*0190*/  MOV R41, UR4 ;  /* 0x0000000400297c02 */ /* 0x002fce0008000f00 */
.L_x_0:
[----:B------:R-:W2:Y:S02]  /*01a0*/  LDCU.64 UR4, c[0x0][0x8b0] ;  /* 0x00011600ff0477ac */ /* 0x000ea40008000a00 */
[----:B--2---:R-:W-:-:S04]  /*01b0*/  UISETP.NE.U32.AND UP0, UPT, UR4, URZ, UPT ;  /* 0x000000ff0400728c */ /* 0x004fc8000bf05070 */
[----:B------:R-:W-:-:S09]  /*01c0*/  UISETP.NE.AND.EX UP0, UPT, UR5, URZ, UPT, UP0 ;  /* 0x000000ff0500728c */ /* 0x000fd2000bf05300 */
[----:B------:R-:W-:Y:S05]  /*01d0*/  BRA.U UP0, `(.L_x_2) ;  /* 0x0000000100287547 */ /* 0x000fea000b800000 */
[----:B------:R-:W2:Y:S02]  /*01e0*/  LDCU.64 UR4, c[0x0][0x8a8] ;  /* 0x00011500ff0477ac */ /* 0x000ea40008000a00 */
[----:B--2---:R-:W-:-:S04]  /*01f0*/  UISETP.NE.U32.AND UP0, UPT, UR4, URZ, UPT ;  /* 0x000000ff0400728c */ /* 0x004fc8000bf05070 */
[----:B------:R-:W-:-:S09]  /*0200*/  UISETP.NE.AND.EX UP0, UPT, UR5, URZ, UPT, UP0 ;  /* 0x000000ff0500728c */ /* 0x000fd2000bf05300 */
[----:B------:R-:W-:Y:S05]  /*0210*/  BRA.U !UP0, `(.L_x_3) ;  /* 0x0000000108107547 */ /* 0x000fea000b800000 */
[----:B------:R-:W2:Y:S01]  /*0220*/  LDC.64 R38, c[0x0][0x8a8] ;  /* 0x00022a00ff267b82 */ /* 0x000ea20000000a00 */
[----:B------:R-:W2:Y:S02]  /*0230*/  LDCU.64 UR4, c[0x0][0x358] ;  /* 0x00006b00ff0477ac */ /* 0x000ea40008000a00 */
[----:B--2---:R2:W5:Y:S01]  /*0240*/  LDG.E R38, desc[UR4][R38.64] ;  /* 0x0000000426267981 */ /* 0x004562000c1e1900 */
[----:B------:R-:W-:Y:S05]  /*0250*/  BRA `(.L_x_2) ;  /* 0x0000000000087947 */ /* 0x000fea0003800000 */
.L_x_3:
[----:B------:R-:W2:Y:S02]  /*0260*/  LDCU UR4, c[0x0][0x8a0] ;  /* 0x00011400ff0477ac */ /* 0x000ea40008000800 */
[----:B--2---:R-:W-:Y:S02]  /*0270*/  MOV R38, UR4 ;  /* 0x0000000400267c02 */ /* 0x004fe40008000f00 */
.L_x_2:
[----:B------:R-:W-:Y:S01]  /*0280*/  IMAD.U32 R0, RZ, RZ, UR22 ;  /* 0x00000016ff007e24 */ /* 0x000fe2000f8e00ff */
[----:B------:R-:W-:Y:S04]  /*0290*/  BSSY.RECONVERGENT B0, `(.L_x_4) ;  /* 0x000000c000007945 */ /* 0x000fe80003800200 */
[C---:B------:R-:W-:Y:S02]  /*02a0*/  ISETP.NE.OR P3, PT, R0.reuse, 0x1, !P0 ;  /* 0x000000010000780c */ /* 0x040fe40004765670 */
[----:B------:R-:W-:-:S11]  /*02b0*/  ISETP.NE.OR P2, PT, R0, 0x3, !P0 ;  /* 0x000000030000780c */ /* 0x000fd60004745670 */
[----:B------:R-:W-:Y:S05]  /*02c0*/  @P3 BRA `(.L_x_5) ;  /* 0x0000000000203947 */ /* 0x000fea0003800000 */
[----:B------:R-:W3:Y:S02]  /*02d0*/  LDCU.64 UR4, c[0x0][0x348] ;  /* 0x00006900ff0477ac */ /* 0x000ee40008000a00 */
[----:B---3--:R-:W-:Y:S02]  /*02e0*/  UIADD3 UR6, UP1, UPT, UR4, 0x80, URZ ;  /* 0x0000008004067890 */ /* 0x008fe4000ff3e0ff */
[----:B------:R-:W-:Y:S02]  /*02f0*/  UIADD3 UR4, UP0, UPT, UR4, 0x180, URZ ;  /* 0x0000018004047890 */ /* 0x000fe4000ff1e0ff */
[----:B------:R-:W-:Y:S02]  /*0300*/  UIADD3.X UR7, UPT, UPT, URZ, UR5, URZ, UP1, !UPT ;  /* 0x00000005ff077290 */ /* 0x000fe40008ffe4ff */
[----:B------:R-:W-:-:S07]  /*0310*/  UIADD3.X UR5, UPT, UPT, URZ, UR5, URZ, UP0, !UPT ;  /* 0x00000005ff057290 */ /* 0x000fce00087fe4ff */
[----:B------:R3:W-:Y:S02]  /*0320*/  UTMACCTL.PF [UR6] ;  /* 0x00000000060079b9 */ /* 0x0007e40008040000 */
[----:B------:R3:W-:Y:S02]  /*0330*/  UTMACCTL.PF [UR4] ;  /* 0x00000000040079b9 */ /* 0x0007e40008040000 */
[----:B---3--:R-:W-:Y:S01]  /*0340*/  NOP ;  /* 0x0000000000007918 */ /* 0x008fe20000000000 */
.L_x_5:
[----:B------:R-:W-:Y:S05]  /*0350*/  BSYNC.RECONVERGENT B0 ;  /* 0x0000000000007941 */ /* 0x000fea0003800200 */
.L_x_4:
[----:B------:R-:W-:Y:S04]  /*0360*/  BSSY.RECONVERGENT B0, `(.L_x_6) ;  /* 0x000000a000007945 */ /* 0x000fe80003800200 */
        /* <DEDUP_REMOVED lines=9> */
.L_x_7:
[----:B------:R-:W-:Y:S05]  /*0400*/  BSYNC.RECONVERGENT B0 ;  /* 0x0000000000007941 */ /* 0x000fea0003800200 */
.L_x_6:
[----:B------:R-:W3:Y:S01]  /*0410*/  LDCU.64 UR4, c[0x0][0x888] ;  /* 0x00011100ff0477ac */ /* 0x000ee20008000a00 */
[----:B------:R-:W-:Y:S01]  /*0420*/  ISETP.NE.AND.EX P1, PT, RZ, UR9, PT, P1 ;  /* 0x00000009ff007c0c */ /* 0x000fe2000bf25310 */
[----:B------:R-:W-:Y:S01]  /*0430*/  UPLOP3.LUT UP3, UPT, UPT, UPT, UPT, 0x80, 0x8 ;  /* 0x000000000008789c */ /* 0x000fe20003f6f070 */
[----:B---3--:R-:W-:-:S04]  /*0440*/  ISETP.NE.U32.AND P2, PT, RZ, UR4, PT ;  /* 0x00000004ff007c0c */ /* 0x008fc8000bf45070 */
[----:B------:R-:W-:-:S13]  /*0450*/  ISETP.NE.AND.EX P2, PT, RZ, UR5, PT, P2 ;  /* 0x00000005ff007c0c */ /* 0x000fda000bf45320 */
[----:B------:R-:W-:Y:S05]  /*0460*/  @P2 BRA P1, `(.L_x_8) ;  /* 0x0000000000282947 */ /* 0x000fea0000800000 */
[----:B------:R-:W-:Y:S01]  /*0470*/  UISETP.NE.U32.AND UP0, UPT, UR8, URZ, UPT ;  /* 0x000000ff0800728c */ /* 0x000fe2000bf05070 */
[----:B-----5:R-:W-:Y:S01]  /*0480*/  FSETP.NEU.AND P1, PT, R41, RZ, PT ;  /* 0x000000ff2900720b */ /* 0x020fe20003f2d000 */
[----:B------:R-:W-:Y:S02]  /*0490*/  UISETP.NE.U32.AND UP2, UPT, UR4, URZ, UPT ;  /* 0x000000ff0400728c */ /* 0x000fe4000bf45070 */
[----:B------:R-:W-:Y:S02]  /*04a0*/  UISETP.NE.AND.EX UP1, UPT, UR9, URZ, UPT, UP0 ;  /* 0x000000ff0900728c */ /* 0x000fe4000bf25300 */
[----:B------:R-:W-:-:S04]  /*04b0*/  UISETP.NE.AND.EX UP0, UPT, UR5, URZ, UPT, UP2 ;  /* 0x000000ff0500728c */ /* 0x000fc8000bf05320 */
[----:B------:R-:W-:-:S04]  /*04c0*/  USEL UR4, URZ, 0xffffffff, UP0 ;  /* 0xffffffffff047887 */ /* 0x000fc80008000000 */
[----:B------:R-:W-:Y:S01]  /*04d0*/  VOTEU.ANY UP0, P1 ;  /* 0x0000000000ff7886 */ /* 0x000fe20000800100 */
[----:B------:R-:W-:-:S04]  /*04e0*/  @!UP1 USEL UR4, URZ, 0xffffffff, UP0 ;  /* 0xffffffffff049887 */ /* 0x000fc80008000000 */
[----:B------:R-:W-:-:S04]  /*04f0*/  ULOP3.LUT UR4, UR4, 0x1, URZ, 0xc0, !UPT ;  /* 0x0000000104047892 */ /* 0x000fc8000f8ec0ff */
[----:B------:R-:W-:-:S11]  /*0500*/  UISETP.NE.U32.AND UP3, UPT, UR4, 0x1, UPT ;  /* 0x000000010400788c */ /* 0x000fd6000bf65070 */
.L_x_8:
[----:B------:R-:W3:Y:S01]  /*0510*/  SHFL.IDX PT, R0, R89, RZ, 0x1f ;  /* 0x00001fff59007589 */ /* 0x000ee200000e0000 */
[----:B------:R-:W-:-:S04]  /*0520*/  UISETP.NE.AND UP0, UPT, UR22, 0x2, UPT ;  /* 0x000000021600788c */ /* 0x000fc8000bf05270 */
[----:B------:R-:W-:Y:S02]  /*0530*/  UISETP.EQ.AND UP1, UPT, UR35, URZ, !UP0 ;  /* 0x000000ff2300728c */ /* 0x000fe4000c722270 */
[----:B------:R-:W-:-:S04]  /*0540*/  USEL UR37, URZ, 0x1, UP0 ;  /* 0x00000001ff257887 */ /* 0x000fc80008000000 */
[----:B------:R-:W-:Y:S02]  /*0550*/  PLOP3.LUT P3, PT, P0, PT, UP1, 0x80, 0x8 ;  /* 0x000000000008781c */ /* 0x000fe4000076f018 */
[----:B---3--:R-:W-:-:S13]  /*0560*/  ISETP.NE.AND P1, PT, R0, RZ, PT ;  /* 0x000000ff0000720c */ /* 0x008fda0003f25270 */
[----:B------:R-:W-:Y:S05]  /*0570*/  @P1 BRA `(.L_x_9) ;  /* 0x0000000000e41947 */ /* 0x000fea0003800000 */
[----:B------:R-:W-:Y:S01]  /*0580*/  ELECT P1, URZ, PT ;  /* 0x0000000000ff782f */ /* 0x000fe20003820000 */
[----:B------:R-:W-:-:S12]  /*0590*/  BSSY.RECONVERGENT B0, `(.L_x_9) ;  /* 0x0000037000007945 */ /* 0x000fd80003800200 */
[----:B------:R-:W-:Y:S05]  /*05a0*/  @!P1 BRA `(.L_x_10) ;  /* 0x0000000000d49947 */ /* 0x000fea0003800000 */
[----:B------:R-:W3:Y:S01]  /*05b0*/  S2UR UR5, SR_CgaCtaId ;  /* 0x00000000000579c3 */ /* 0x000ee20000008800 */
[----:B------:R-:W-:Y:S01]  /*05c0*/  UMOV UR4, 0x400 ;  /* 0x0000040000047882 */ /* 0x000fe20000000000 */
[----:B------:R-:W-:Y:S01]  /*05d0*/  UMOV UR8, 0x1 ;  /* 0x0000000100087882 */ /* 0x000fe20000000000 */
[----:B------:R-:W-:Y:S01]  /*05e0*/  UMOV UR6, 0x5 ;  /* 0x0000000500067882 */ /* 0x000fe20000000000 */
[----:B------:R-:W-:-:S04]  /*05f0*/  UIADD3 UR8, UPT, UPT, -UR8, 0x100000, URZ ;  /* 0x0010000008087890 */ /* 0x000fc8000fffe1ff */
[----:B------:R-:W-:Y:S02]  /*0600*/  USHF.L.U32 UR9, UR8, 0xb, URZ ;  /* 0x0000000b08097899 */ /* 0x000fe400080006ff */
[----:B------:R-:W-:Y:S02]  /*0610*/  USHF.L.U32 UR8, UR8, 0x1, URZ ;  /* 0x0000000108087899 */ /* 0x000fe400080006ff */
[----:B------:R-:W-:-:S04]  /*0620*/  UIADD3 UR6, UPT, UPT, -UR6, 0x100000, URZ ;  /* 0x0010000006067890 */ /* 0x000fc8000fffe1ff */
[----:B------:R-:W-:Y:S02]  /*0630*/  USHF.L.U32 UR7, UR6, 0xb, URZ ;  /* 0x0000000b06077899 */ /* 0x000fe400080006ff */
[----:B------:R-:W-:Y:S02]  /*0640*/  USHF.L.U32 UR6, UR6, 0x1, URZ ;  /* 0x0000000106067899 */ /* 0x000fe400080006ff */
[----:B---3--:R-:W-:Y:S01]  /*0650*/  ULEA UR4, UR5, UR4, 0x18 ;  /* 0x0000000405047291 */ /* 0x008fe2000f8ec0ff */
[----:B------:R-:W3:Y:S11]  /*0660*/  FENCE.VIEW.ASYNC.S ;  /* 0x00000000000073c6 */ /* 0x000ef60000000000 */
[----:B---3--:R3:W4:Y:S01]  /*0670*/  SYNCS.EXCH.64 URZ, [UR4], UR8 ;  /* 0x0000000804ff75b2 */ /* 0x0087220008000100 */
[----:B------:R3:W1:Y:S01]  /*0680*/  SYNCS.EXCH.64 URZ, [UR4+0xa0], UR6 ;  /* 0x0000a00604ff75b2 */ /* 0x0006620008000100 */
        /* <DEDUP_REMOVED lines=37> */
[----:B------:R3:W1:Y:S02]  /*08e0*/  SYNCS.EXCH.64 URZ, [UR4+0x138], UR6 ;  /* 0x0001380604ff75b2 */ /* 0x0006640008000100 */
[----:B---34-:R-:W-:Y:S01]  /*08f0*/  NOP ;  /* 0x0000000000007918 */ /* 0x018fe20000000000 */
.L_x_10:
[----:B------:R-:W-:Y:S05]  /*0900*/  BSYNC.RECONVERGENT B0 ;  /* 0x0000000000007941 */ /* 0x000fea0003800200 */
.L_x_9:
[----:B------:R-:W3:Y:S01]  /*0910*/  SHFL.IDX PT, R0, R89, RZ, 0x1f ;  /* 0x00001fff59007589 */ /* 0x000ee200000e0000 */
[----:B------:R-:W-:Y:S01]  /*0920*/  NOP ;  /* 0x0000000000007918 */ /* 0x000fe20000000000 */
[----:B---3--:R-:W-:-:S13]  /*0930*/  ISETP.NE.AND P1, PT, R0, 0x1, PT ;  /* 0x000000010000780c */ /* 0x008fda0003f25270 */
[----:B------:R-:W-:Y:S05]  /*0940*/  @P1 BRA `(.L_x_11) ;  /* 0x0000000000501947 */ /* 0x000fea0003800000 */
        /* <DEDUP_REMOVED lines=9> */
[----:B------:R-:W-:Y:S01]  /*09e0*/  USHF.L.U32 UR6, UR6, 0x1, URZ ;  /* 0x0000000106067899 */ /* 0x000fe200080006ff */
[----:B------:R-:W-:Y:S01]  /*09f0*/  ELECT P1, URZ, PT ;  /* 0x0000000000ff782f */ /* 0x000fe20003820000 */
[----:B---3--:R-:W-:Y:S01]  /*0a00*/  ULEA UR4, UR5, UR4, 0x18 ;  /* 0x0000000405047291 */ /* 0x008fe2000f8ec0ff */
[----:B------:R-:W3:Y:S11]  /*0a10*/  FENCE.VIEW.ASYNC.S ;  /* 0x00000000000073c6 */ /* 0x000ef60000000000 */
[----:B---3--:R3:W4:Y:S01]  /*0a20*/  SYNCS.EXCH.64 URZ, [UR4+0x140], UR8 ;  /* 0x0001400804ff75b2 */ /* 0x0087220008000100 */
[----:B------:R3:W1:Y:S01]  /*0a30*/  SYNCS.EXCH.64 URZ, [UR4+0x158], UR6 ;  /* 0x0001580604ff75b2 */ /* 0x0006620008000100 */
[----:B------:R3:W1:Y:S01]  /*0a40*/  SYNCS.EXCH.64 URZ, [UR4+0x148], UR8 ;  /* 0x0001480804ff75b2 */ /* 0x0006620008000100 */
[----:B------:R3:W1:Y:S01]  /*0a50*/  SYNCS.EXCH.64 URZ, [UR4+0x160], UR6 ;  /* 0x0001600604ff75b2 */ /* 0x0006620008000100 */
[----:B------:R3:W1:Y:S01]  /*0a60*/  SYNCS.EXCH.64 URZ, [UR4+0x150], UR8 ;  /* 0x0001500804ff75b2 */ /* 0x0006620008000100 */
[----:B------:R3:W1:Y:S01]  /*0a70*/  SYNCS.EXCH.64 URZ, [UR4+0x168], UR6 ;  /* 0x0001680604ff75b2 */ /* 0x0006620008000100 */
[----:B------:R-:W-:Y:S01]  /*0a80*/  NOP ;  /* 0x0000000000007918 */ /* 0x000fe20000000000 */
.L_x_11:
[----:B------:R-:W2:Y:S01]  /*0a90*/  SHFL.IDX PT, R0, R89, RZ, 0x1f ;  /* 0x00001fff59007589 */ /* 0x000ea200000e0000 */
[----:B------:R-:W-:Y:S01]  /*0aa0*/  NOP ;  /* 0x0000000000007918 */ /* 0x000fe20000000000 */
[----:B--2---:R-:W-:-:S13]  /*0ab0*/  ISETP.NE.AND P1, PT, R0, 0x3, PT ;  /* 0x000000030000780c */ /* 0x004fda0003f25270 */
[----:B------:R-:W-:Y:S05]  /*0ac0*/  @P1 BRA `(.L_x_12) ;  /* 0x0000000000301947 */ /* 0x000fea0003800000 */
[----:B---3--:R-:W2:Y:S01]  /*0ad0*/  S2UR UR6, SR_CgaCtaId ;  /* 0x00000000000679c3 */ /* 0x008ea20000008800 */
[----:B------:R-:W-:Y:S01]  /*0ae0*/  UMOV UR4, 0x400 ;  /* 0x0000040000047882 */ /* 0x000fe20000000000 */
[----:B------:R-:W-:Y:S01]  /*0af0*/  UMOV UR5, 0x20 ;  /* 0x0000002000057882 */ /* 0x000fe20000000000 */
[----:B------:R-:W-:Y:S01]  /*0b00*/  ELECT P1, URZ, PT ;  /* 0x0000000000ff782f */ /* 0x000fe20003820000 */
[----:B--2---:R-:W-:Y:S02]  /*0b10*/  ULEA UR6, UR6, UR4, 0x18 ;  /* 0x0000000406067291 */ /* 0x004fe4000f8ec0ff */
[----:B------:R-:W-:-:S04]  /*0b20*/  UIADD3 UR4, UPT, UPT, -UR5, 0x100000, URZ ;  /* 0x0010000005047890 */ /* 0x000fc8000fffe1ff */
[----:B------:R-:W-:Y:S02]  /*0b30*/  USHF.L.U32 UR5, UR4, 0xb, URZ ;  /* 0x0000000b04057899 */ /* 0x000fe400080006ff */
[----:B------:R-:W-:Y:S01]  /*0b40*/  USHF.L.U32 UR4, UR4, 0x1, URZ ;  /* 0x0000000104047899 */ /* 0x000fe200080006ff */
[----:B------:R-:W2:Y:S11]  /*0b50*/  FENCE.VIEW.ASYNC.S ;  /* 0x00000000000073c6 */ /* 0x000eb60000000000 */
[----:B--2---:R2:W3:Y:S01]  /*0b60*/  SYNCS.EXCH.64 URZ, [UR6+0x170], UR4 ;  /* 0x0001700406ff75b2 */ /* 0x0044e20008000100 */
[----:B------:R2:W1:Y:S01]  /*0b70*/  SYNCS.EXCH.64 URZ, [UR6+0x178], UR4 ;  /* 0x0001780406ff75b2 */ /* 0x0004620008000100 */
[----:B------:R-:W-:Y:S01]  /*0b80*/  NOP ;  /* 0x0000000000007918 */ /* 0x000fe20000000000 */
.L_x_12:
[----:B------:R-:W4:Y:S01]  /*0b90*/  SHFL.IDX PT, R0, R89, RZ, 0x1f ;  /* 0x00001fff59007589 */ /* 0x000f2200000e0000 */
[----:B------:R-:W-:Y:S01]  /*0ba0*/  NOP ;  /* 0x0000000000007918 */ /* 0x000fe20000000000 */
[----:B----4-:R-:W-:-:S13]  /*0bb0*/  ISETP.NE.AND P1, PT, R0, 0x4, PT ;  /* 0x000000040000780c */ /* 0x010fda0003f25270 */
[----:B------:R-:W-:Y:S05]  /*0bc0*/  @P1 BRA `(.L_x_13) ;  /* 0x00000000004c1947 */ /* 0x000fea0003800000 */
[----:B--2---:R-:W2:Y:S01]  /*0bd0*/  S2UR UR5, SR_CgaCtaId ;  /* 0x00000000000579c3 */ /* 0x004ea20000008800 */
[----:B---3--:R-:W-:Y:S01]  /*0be0*/  UMOV UR4, 0xe20 ;  /* 0x00000e2000047882 */ /* 0x008fe20000000000 */
[----:B------:R-:W-:Y:S01]  /*0bf0*/  UMOV UR6, 0x400 ;  /* 0x0000040000067882 */ /* 0x000fe20000000000 */
[----:B------:R-:W-:Y:S01]  /*0c00*/  USEL UR4, UR4, 0xc20, UP3 ;  /* 0x00000c2004047887 */ /* 0x000fe20009800000 */
[----:B------:R-:W-:Y:S01]  /*0c10*/  UMOV UR8, 0x1 ;  /* 0x0000000100087882 */ /* 0x000fe20000000000 */
[----:B------:R-:W-:Y:S01]  /*0c20*/  ELECT P1, URZ, PT ;  /* 0x0000000000ff782f */ /* 0x000fe20003820000 */
[----:B------:R-:W-:-:S04]  /*0c30*/  UIADD3 UR8, UPT, UPT, -UR8, 0x100000, URZ ;  /* 0x0010000008087890 */ /* 0x000fc8000fffe1ff */
[----:B------:R-:W-:Y:S02]  /*0c40*/  USHF.L.U32 UR9, UR8, 0xb, URZ ;  /* 0x0000000b08097899 */ /* 0x000fe400080006ff */
[----:B------:R-:W-:Y:S02]  /*0c50*/  USHF.L.U32 UR8, UR8, 0x1, URZ ;  /* 0x0000000108087899 */ /* 0x000fe400080006ff */
[----:B--2---:R-:W-:Y:S02]  /*0c60*/  ULEA UR6, UR5, UR6, 0x18 ;  /* 0x0000000605067291 */ /* 0x004fe4000f8ec0ff */
[----:B------:R-:W-:-:S04]  /*0c70*/  UIADD3 UR4, UPT, UPT, -UR4, 0x100000, URZ ;  /* 0x0010000004047890 */ /* 0x000fc8000fffe1ff */
[----:B------:R-:W-:Y:S02]  /*0c80*/  USHF.L.U32 UR5, UR4, 0xb, URZ ;  /* 0x0000000b04057899 */ /* 0x000fe400080006ff */
[----:B------:R-:W-:Y:S01]  /*0c90*/  USHF.L.U32 UR4, UR4, 0x1, URZ ;  /* 0x0000000104047899 */ /* 0x000fe200080006ff */
[----:B------:R-:W2:Y:S03]  /*0ca0*/  FENCE.VIEW.ASYNC.S ;  /* 0x00000000000073c6 */ /* 0x000ea60000000000 */
[----:B--2---:R4:W2:Y:S08]  /*0cb0*/  SYNCS.EXCH.64 URZ, [UR6+0x180], UR8 ;  /* 0x0001800806ff75b2 */ /* 0x0048b00008000100 */
[----:B------:R4:W3:Y:S01]  /*0cc0*/  SYNCS.EXCH.64 URZ, [UR6+0x190], UR4 ;  /* 0x0001900406ff75b2 */ /* 0x0008e20008000100 */
[----:B------:R4:W1:Y:S01]  /*0cd0*/  SYNCS.EXCH.64 URZ, [UR6+0x188], UR8 ;  /* 0x0001880806ff75b2 */ /* 0x0008620008000100 */
[----:B------:R4:W1:Y:S02]  /*0ce0*/  SYNCS.EXCH.64 URZ, [UR6+0x198], UR4 ;  /* 0x0001980406ff75b2 */ /* 0x0008640008000100 */
[----:B----4-:R-:W-:Y:S01]  /*0cf0*/  NOP ;  /* 0x0000000000007918 */ /* 0x010fe20000000000 */
.L_x_13:
[----:B------:R-:W4:Y:S01]  /*0d00*/  SHFL.IDX PT, R0, R89, RZ, 0x1f ;  /* 0x00001fff59007589 */ /* 0x000f2200000e0000 */
[----:B------:R-:W-:Y:S01]  /*0d10*/  NOP ;  /* 0x0000000000007918 */ /* 0x000fe20000000000 */
[----:B----4-:R-:W-:-:S13]  /*0d20*/  ISETP.NE.AND P1, PT, R0, 0x5, PT ;  /* 0x000000050000780c */ /* 0x010fda0003f25270 */
[----:B------:R-:W-:Y:S05]  /*0d30*/  @P1 BRA `(.L_x_14) ;  /* 0x0000000000581947 */ /* 0x000fea0003800000 */
[----:B--2---:R-:W2:Y:S01]  /*0d40*/  S2UR UR5, SR_CgaCtaId ;  /* 0x00000000000579c3 */ /* 0x004ea20000008800 */
[----:B---3--:R-:W-:Y:S01]  /*0d50*/  UMOV UR4, 0x400 ;  /* 0x0000040000047882 */ /* 0x008fe20000000000 */
        /* <DEDUP_REMOVED lines=9> */
[----:B--2---:R-:W-:Y:S01]  /*0df0*/  ULEA UR4, UR5, UR4, 0x18 ;  /* 0x0000000405047291 */ /* 0x004fe2000f8ec0ff */
[----:B------:R-:W2:Y:S11]  /*0e00*/  FENCE.VIEW.ASYNC.S ;  /* 0x00000000000073c6 */ /* 0x000eb60000000000 */
[----:B--2---:R4:W2:Y:S01]  /*0e10*/  SYNCS.EXCH.64 URZ, [UR4+0x1a0], UR6 ;  /* 0x0001a00604ff75b2 */ /* 0x0048a20008000100 */
[----:B------:R4:W3:Y:S01]  /*0e20*/  SYNCS.EXCH.64 URZ, [UR4+0x1c0], UR8 ;  /* 0x0001c00804ff75b2 */ /* 0x0008e20008000100 */
[----:B------:R4:W1:Y:S01]  /*0e30*/  SYNCS.EXCH.64 URZ, [UR4+0x1a8], UR6 ;  /* 0x0001a80604ff75b2 */ /* 0x0008620008000100 */
[----:B------:R4:W1:Y:S01]  /*0e40*/  SYNCS.EXCH.64 URZ, [UR4+0x1c8], UR8 ;  /* 0x0001c80804ff75b2 */ /* 0x0008620008000100 */
[----:B------:R4:W1:Y:S01]  /*0e50*/  SYNCS.EXCH.64 URZ, [UR4+0x1b0], UR6 ;  /* 0x0001b00604ff75b2 */ /* 0x0008620008000100 */
[----:B------:R4:W1:Y:S01]  /*0e60*/  SYNCS.EXCH.64 URZ, [UR4+0x1d0], UR8 ;  /* 0x0001d00804ff75b2 */ /* 0x0008620008000100 */
[----:B------:R4:W1:Y:S01]  /*0e70*/  SYNCS.EXCH.64 URZ, [UR4+0x1b8], UR6 ;  /* 0x0001b80604ff75b2 */ /* 0x0008620008000100 */
[----:B------:R4:W1:Y:S02]  /*0e80*/  SYNCS.EXCH.64 URZ, [UR4+0x1d8], UR8 ;  /* 0x0001d80804ff75b2 */ /* 0x0008640008000100 */
[----:B----4-:R-:W-:Y:S01]  /*0e90*/  NOP ;  /* 0x0000000000007918 */ /* 0x010fe20000000000 */
.L_x_14:
[----:B------:R-:W4:Y:S01]  /*0ea0*/  SHFL.IDX PT, R0, R89, RZ, 0x1f ;  /* 0x00001fff59007589 */ /* 0x000f2200000e0000 */
[----:B------:R-:W-:Y:S01]  /*0eb0*/  ISETP.NE.OR P0, PT, RZ, UR22, !P0 ;  /* 0x00000016ff007c0c */ /* 0x000fe2000c705670 */
[----:B------:R-:W-:Y:S01]  /*0ec0*/  NOP ;  /* 0x0000000000007918 */ /* 0x000fe20000000000 */
[----:B----4-:R-:W-:-:S13]  /*0ed0*/  ISETP.NE.AND P1, PT, R0, 0x3, PT ;  /* 0x000000030000780c */ /* 0x010fda0003f25270 */
[----:B------:R-:W-:Y:S05]  /*0ee0*/  @P1 BRA `(.L_x_15) ;  /* 0x0000000000381947 */ /* 0x000fea0003800000 */
[----:B--2---:R-:W2:Y:S01]  /*0ef0*/  S2UR UR5, SR_CgaCtaId ;  /* 0x00000000000579c3 */ /* 0x004ea20000008800 */
[----:B---3--:R-:W-:Y:S01]  /*0f00*/  UMOV UR4, 0x400 ;  /* 0x0000040000047882 */ /* 0x008fe20000000000 */
[----:B------:R-:W-:Y:S01]  /*0f10*/  UMOV UR6, 0x20 ;  /* 0x0000002000067882 */ /* 0x000fe20000000000 */
[----:B------:R-:W-:Y:S01]  /*0f20*/  ELECT P1, URZ, PT ;  /* 0x0000000000ff782f */ /* 0x000fe20003820000 */
[----:B------:R-:W-:-:S04]  /*0f30*/  UIADD3 UR6, UPT, UPT, -UR6, 0x100000, URZ ;  /* 0x0010000006067890 */ /* 0x000fc8000fffe1ff */
[----:B------:R-:W-:Y:S02]  /*0f40*/  USHF.L.U32 UR7, UR6, 0xb, URZ ;  /* 0x0000000b06077899 */ /* 0x000fe400080006ff */
[----:B------:R-:W-:Y:S02]  /*0f50*/  USHF.L.U32 UR6, UR6, 0x1, URZ ;  /* 0x0000000106067899 */ /* 0x000fe400080006ff */
[----:B--2---:R-:W-:Y:S01]  /*0f60*/  ULEA UR4, UR5, UR4, 0x18 ;  /* 0x0000000405047291 */ /* 0x004fe2000f8ec0ff */
[----:B------:R-:W2:Y:S11]  /*0f70*/  FENCE.VIEW.ASYNC.S ;  /* 0x00000000000073c6 */ /* 0x000eb60000000000 */
[----:B--2---:R4:W2:Y:S01]  /*0f80*/  SYNCS.EXCH.64 URZ, [UR4+0x1e0], UR6 ;  /* 0x0001e00604ff75b2 */ /* 0x0048a20008000100 */
[----:B------:R4:W3:Y:S01]  /*0f90*/  SYNCS.EXCH.64 URZ, [UR4+0x1f0], UR6 ;  /* 0x0001f00604ff75b2 */ /* 0x0008e20008000100 */
[----:B------:R4:W1:Y:S01]  /*0fa0*/  SYNCS.EXCH.64 URZ, [UR4+0x1e8], UR6 ;  /* 0x0001e80604ff75b2 */ /* 0x0008620008000100 */
[----:B------:R4:W1:Y:S02]  /*0fb0*/  SYNCS.EXCH.64 URZ, [UR4+0x1f8], UR6 ;  /* 0x0001f80604ff75b2 */ /* 0x0008640008000100 */
[----:B----4-:R-:W-:Y:S01]  /*0fc0*/  NOP ;  /* 0x0000000000007918 */ /* 0x010fe20000000000 */
.L_x_15:
[----:B---3--:R-:W3:Y:S01]  /*0fd0*/  S2UR UR7, SR_CgaCtaId ;  /* 0x00000000000779c3 */ /* 0x008ee20000008800 */
[----:B------:R-:W-:Y:S01]  /*0fe0*/  VOTEU.ALL UP0, P0 ;  /* 0x0000000000ff7886 */ /* 0x000fe20000000000 */
[----:B--2---:R-:W-:Y:S01]  /*0ff0*/  UMOV UR4, 0x20 ;  /* 0x0000002000047882 */ /* 0x004fe20000000000 */
[----:B------:R-:W2:Y:S01]  /*1000*/  LDCU UR38, c[0x0][0x36c] ;  /* 0x00006d80ff2677ac */ /* 0x000ea20008000800 */
[----:B------:R-:W-:Y:S01]  /*1010*/  NOP ;  /* 0x0000000000007918 */ /* 0x000fe20000000000 */
[----:B------:R-:W-:Y:S01]  /*1020*/  LOP3.LUT R0, R95, 0x1f, RZ, 0xc0, !PT ;  /* 0x0000001f5f007812 */ /* 0x000fe200078ec0ff */
[----:B------:R-:W-:Y:S01]  /*1030*/  @!UP0 UMOV UR6, 0x400 ;  /* 0x0000040000068882 */ /* 0x000fe20000000000 */
[----:B------:R-:W-:-:S04]  /*1040*/  @!UP0 UIADD3 UR4, UPT, UPT, -UR4, 0x100000, URZ ;  /* 0x0010000004048890 */ /* 0x000fc8000fffe1ff */
[----:B------:R-:W-:Y:S02]  /*1050*/  @!UP0 USHF.L.U32 UR5, UR4, 0xb, URZ ;  /* 0x0000000b04058899 */ /* 0x000fe400080006ff */
[----:B------:R-:W-:Y:S02]  /*1060*/  @!UP0 USHF.L.U32 UR4, UR4, 0x1, URZ ;  /* 0x0000000104048899 */ /* 0x000fe400080006ff */
[----:B------:R-:W-:Y:S02]  /*1070*/  UISETP.NE.AND UP4, UPT, UR22, URZ, UPT ;  /* 0x000000ff1600728c */ /* 0x000fe4000bf85270 */
[----:B--2---:R-:W-:Y:S02]  /*1080*/  UISETP.EQ.U32.AND UP1, UPT, UR38, 0x1, UPT ;  /* 0x000000012600788c */ /* 0x004fe4000bf22070 */
[----:B---3--:R-:W-:Y:S01]  /*1090*/  @!UP0 ULEA UR6, UR7, UR6, 0x18 ;  /* 0x0000000607068291 */ /* 0x008fe2000f8ec0ff */
[----:B------:R-:W-:Y:S01]  /*10a0*/  VOTEU.ALL UP0, P0 ;  /* 0x0000000000ff7886 */ /* 0x000fe20000000000 */
[----:B------:R-:W2:Y:S10]  /*10b0*/  FENCE.VIEW.ASYNC.S ;  /* 0x00000000000073c6 */ /* 0x000eb40000000000 */
[----:B--2---:R2:W3:Y:S01]  /*10c0*/  @!UP0 SYNCS.EXCH.64 URZ, [UR6+0x200], UR4 ;  /* 0x0002000406ff85b2 */ /* 0x0044e20008000100 */
[----:B------:R-:W-:Y:S05]  /*10d0*/  BRA.U !UP1, `(.L_x_16) ;  /* 0x0000000109087547 */ /* 0x000fea000b800000 */
[----:B-1-3--:R-:W-:Y:S01]  /*10e0*/  UCGABAR_ARV ;  /* 0x00000000000079c7 */ /* 0x00afe20008000000 */
[----:B------:R-:W-:Y:S05]  /*10f0*/  BRA `(.L_x_17) ;  /* 0x0000000000047947 */ /* 0x000fea0003800000 */
.L_x_16:
[----:B-1-3--:R-:W-:Y:S01]  /*1100*/  NOP ;  /* 0x0000000000007918 */ /* 0x00afe20000000000 */
.L_x_17:
[----:B------:R-:W1:Y:S01]  /*1110*/  S2UR UR31, SR_CTAID.X ;  /* 0x00000000001f79c3 */ /* 0x000e620000002500 */
[----:B------:R-:W-:-:S05]  /*1120*/  CS2R.32 R91, SR_CgaSize ;  /* 0x00000000005b7805 */ /* 0x000fca0000008a00 */
[----:B------:R-:W-:-:S05]  /*1130*/  IMAD R91, R91, -0xa0, RZ ;  /* 0xffffff605b5b7824 */ /* 0x000fca00078e02ff */
[----:B------:R-:W-:-:S14]  /*1140*/  R2UR UR7, R91 ;  /* 0x000000005b0772ca */ /* 0x000fdc00000e0000 */
[----:B------:R-:W3:Y:S01]  /*1150*/  LDCU UR7, c[0x0][UR7+0x2b0] ;  /* 0x00005600070777ac */ /* 0x000ee20008000800 */
[----:B------:R-:W-:-:S05]  /*1160*/  CS2R.32 R91, SR_CgaSize ;  /* 0x00000000005b7805 */ /* 0x000fca0000008a00 */
[----:B------:R-:W-:-:S05]  /*1170*/  IMAD R91, R91, -0xa0, RZ ;  /* 0xffffff605b5b7824 */ /* 0x000fca00078e02ff */
[----:B------:R-:W-:-:S14]  /*1180*/  R2UR UR10, R91 ;  /* 0x000000005b0a72ca */ /* 0x000fdc00000e0000 */
[----:B------:R-:W4:Y:S01]  /*1190*/  LDCU UR10, c[0x0][UR10+0x2b4] ;  /* 0x000056800a0a77ac */ /* 0x000f220008000800 */
[----:B------:R-:W2:Y:S01]  /*11a0*/  S2UR UR9, SR_CTAID.Y ;  /* 0x00000000000979c3 */ /* 0x000ea20000002600 */
[----:B------:R-:W-:-:S05]  /*11b0*/  CS2R.32 R91, SR_CgaSize ;  /* 0x00000000005b7805 */ /* 0x000fca0000008a00 */
[----:B------:R-:W-:-:S05]  /*11c0*/  IMAD R91, R91, -0xa0, RZ ;  /* 0xffffff605b5b7824 */ /* 0x000fca00078e02ff */
[----:B------:R-:W-:-:S14]  /*11d0*/  R2UR UR11, R91 ;  /* 0x000000005b0b72ca */ /* 0x000fdc00000e0000 */
[----:B------:R-:W4:Y:S01]  /*11e0*/  LDCU UR11, c[0x0][UR11+0x2a0] ;  /* 0x000054000b0b77ac */ /* 0x000f220008000800 */
[----:B------:R-:W-:-:S05]  /*11f0*/  CS2R.32 R91, SR_CgaSize ;  /* 0x00000000005b7805 */ /* 0x000fca0000008a00 */
[----:B------:R-:W-:-:S05]  /*1200*/  IMAD R91, R91, -0xa0, RZ ;  /* 0xffffff605b5b7824 */ /* 0x000fca00078e02ff */
[----:B------:R-:W-:-:S14]  /*1210*/  R2UR UR12, R91 ;  /* 0x000000005b0c72ca */ /* 0x000fdc00000e0000 */
[----:B------:R-:W4:Y:S01]  /*1220*/  LDCU UR12, c[0x0][UR12+0x2a4] ;  /* 0x000054800c0c77ac */ /* 0x000f220008000800 */
[----:B------:R-:W4:Y:S01]  /*1230*/  S2UR UR13, SR_CgaCtaId ;  /* 0x00000000000d79c3 */ /* 0x000f220000008800 */
[----:B------:R-:W4:Y:S01]  /*1240*/  LDCU UR23, c[0x0][0xb24] ;  /* 0x00016480ff1777ac */ /* 0x000f220008000800 */
[----:B------:R-:W-:Y:S01]  /*1250*/  UMOV UR25, 0x1111 ;  /* 0x0000111100197882 */ /* 0x000fe20000000000 */
[----:B------:R-:W-:Y:S01]  /*1260*/  UMOV UR24, 0x5 ;  /* 0x0000000500187882 */ /* 0x000fe20000000000 */
[----:B------:R-:W4:Y:S01]  /*1270*/  LDCU UR40, c[0x0][0xb24] ;  /* 0x00016480ff2877ac */ /* 0x000f220008000800 */
[----:B-1----:R-:W-:-:S03]  /*1280*/  I2FP.F32.U32 R3, UR31 ;  /* 0x0000001f00037c45 */ /* 0x002fc60008201000 */
[----:B------:R-:W1:Y:S01]  /*1290*/  S2UR UR36, SR_CTAID.Z ;  /* 0x00000000002479c3 */ /* 0x000e620000002700 */
[----:B------:R-:W1:Y:S01]  /*12a0*/  LDCU UR29, c[0x0][0xb30] ;  /* 0x00016600ff1d77ac */ /* 0x000e620008000800 */
[----:B---3--:R-:W-:Y:S01]  /*12b0*/  FMUL R3, R3, UR7 ;  /* 0x0000000703037c20 */ /* 0x008fe20008400000 */
[----:B------:R-:W-:Y:S01]  /*12c0*/  UISETP.NE.AND UP5, UPT, UR22, 0x2, UPT ;  /* 0x000000021600788c */ /* 0x000fe2000bfa5270 */
[----:B--2---:R-:W-:Y:S01]  /*12d0*/  I2FP.F32.U32 R2, UR9 ;  /* 0x0000000900027c45 */ /* 0x004fe20008201000 */
[----:B------:R-:W-:Y:S01]  /*12e0*/  UMOV UR32, UR9 ;  /* 0x0000000900207c82 */ /* 0x000fe20008000000 */
[----:B------:R-:W-:Y:S02]  /*12f0*/  UMOV UR26, UR31 ;  /* 0x0000001f001a7c82 */ /* 0x000fe40008000000 */
[----:B------:R-:W2:Y:S01]  /*1300*/  F2I.U32.TRUNC.NTZ R3, R3 ;  /* 0x0000000300037305 */ /* 0x000ea2000020f000 */
[----:B----4-:R-:W-:Y:S01]  /*1310*/  UISETP.GE.AND UP6, UPT, UR23, 0x1, UPT ;  /* 0x000000011700788c */ /* 0x010fe2000bfc6270 */
[----:B------:R-:W-:Y:S01]  /*1320*/  FMUL R2, R2, UR10 ;  /* 0x0000000a02027c20 */ /* 0x000fe20008400000 */
[----:B------:R-:W-:-:S02]  /*1330*/  USHF.R.U32.HI UR4, URZ, 0x2, UR13 ;  /* 0x00000002ff047899 */ /* 0x000fc4000801160d */
[----:B------:R-:W-:-:S03]  /*1340*/  ULOP3.LUT UR6, UR13, 0xc, URZ, 0xc0, !UPT ;  /* 0x0000000c0d067892 */ /* 0x000fc6000f8ec0ff */
[----:B------:R-:W3:Y:S01]  /*1350*/  F2I.U32.TRUNC.NTZ R2, R2 ;  /* 0x0000000200027305 */ /* 0x000ee2000020f000 */
[----:B------:R-:W-:Y:S02]  /*1360*/  ULOP3.LUT UR33, UR4, 0x3, URZ, 0xc0, !UPT ;  /* 0x0000000304217892 */ /* 0x000fe4000f8ec0ff */
[----:B------:R-:W-:Y:S02]  /*1370*/  ULOP3.LUT UR8, UR13, 0x3, URZ, 0xc0, !UPT ;  /* 0x000000030d087892 */ /* 0x000fe4000f8ec0ff */
[----:B------:R-:W-:Y:S02]  /*1380*/  ULOP3.LUT UR4, UR6, 0x1, UR13, 0xf8, !UPT ;  /* 0x0000000106047892 */ /* 0x000fe4000f8ef80d */
[----:B------:R-:W-:Y:S01]  /*1390*/  USHF.R.U32.HI UR5, URZ, 0x1, UR13 ;  /* 0x00000001ff057899 */ /* 0x000fe2000801160d */
[----:B--2---:R-:W-:Y:S01]  /*13a0*/  R2UR UR7, R3 ;  /* 0x00000000030772ca */ /* 0x004fe200000e0000 */
[----:B------:R-:W-:Y:S01]  /*13b0*/  UISETP.GT.U32.AND UP1, UPT, UR8, 0xffff, UPT ;  /* 0x0000ffff0800788c */ /* 0x000fe2000bf24070 */
[----:B------:R-:W-:Y:S01]  /*13c0*/  PRMT R3, RZ, 0x7610, R3 ;  /* 0x00007610ff037816 */ /* 0x000fe20000000003 */
[----:B------:R-:W-:-:S02]  /*13d0*/  UISETP.GT.U32.AND UP0, UPT, UR4, 0xffff, UPT ;  /* 0x0000ffff0400788c */ /* 0x000fc4000bf04070 */
[----:B------:R-:W-:Y:S01]  /*13e0*/  ULOP3.LUT UR48, UR5, 0x1, URZ, 0xc0, !UPT ;  /* 0x0000000105307892 */ /* 0x000fe2000f8ec0ff */
[----:B---3--:R-:W-:Y:S01]  /*13f0*/  R2UR UR6, R2 ;  /* 0x00000000020672ca */ /* 0x008fe200000e0000 */
[----:B------:R-:W-:Y:S01]  /*1400*/  USEL UR5, UR8, 0xffff, !UP1 ;  /* 0x0000ffff08057887 */ /* 0x000fe2000c800000 */
[----:B------:R-:W-:Y:S01]  /*1410*/  PRMT R2, RZ, 0x7610, R2 ;  /* 0x00007610ff027816 */ /* 0x000fe20000000002 */
[----:B------:R-:W-:Y:S02]  /*1420*/  USEL UR4, UR4, 0xffff, !UP0 ;  /* 0x0000ffff04047887 */ /* 0x000fe4000c000000 */
[----:B------:R-:W-:Y:S02]  /*1430*/  ULOP3.LUT UR5, UR5, 0xffff, URZ, 0xc0, !UPT ;  /* 0x0000ffff05057892 */ /* 0x000fe4000f8ec0ff */
[----:B------:R-:W-:Y:S02]  /*1440*/  ULOP3.LUT UR4, UR4, 0xffff, URZ, 0xc0, !UPT ;  /* 0x0000ffff04047892 */ /* 0x000fe4000f8ec0ff */
[----:B------:R-:W-:-:S02]  /*1450*/  USHF.L.U32 UR25, UR25, UR5, URZ ;  /* 0x0000000519197299 */ /* 0x000fc400080006ff */
[----:B------:R-:W-:Y:S02]  /*1460*/  USHF.L.U32 UR24, UR24, UR4, URZ ;  /* 0x0000000418187299 */ /* 0x000fe400080006ff */
[----:B------:R-:W-:Y:S02]  /*1470*/  UIADD3 UR5, UPT, UPT, -UR7, URZ, URZ ;  /* 0x000000ff07057290 */ /* 0x000fe4000fffe1ff */
[----:B------:R-:W-:Y:S02]  /*1480*/  UIADD3 UR4, UPT, UPT, -UR6, URZ, URZ ;  /* 0x000000ff06047290 */ /* 0x000fe4000fffe1ff */
[----:B------:R-:W-:Y:S02]  /*1490*/  UIMAD UR5, UR11, UR5, UR31 ;  /* 0x000000050b0572a4 */ /* 0x000fe4000f8e021f */
[----:B------:R-:W-:Y:S02]  /*14a0*/  UIMAD UR4, UR12, UR4, UR9 ;  /* 0x000000040c0472a4 */ /* 0x000fe4000f8e0209 */
[----:B------:R-:W-:-:S02]  /*14b0*/  USHF.L.U32 UR27, UR13, 0x8, URZ ;  /* 0x000000080d1b7899 */ /* 0x000fc400080006ff */
[----:B------:R-:W-:Y:S02]  /*14c0*/  IMAD.U32 R91, RZ, RZ, UR5 ;  /* 0x00000005ff5b7e24 */ /* 0x000fe4000f8e00ff */
[----:B------:R-:W-:Y:S01]  /*14d0*/  IMAD.U32 R90, RZ, RZ, UR4 ;  /* 0x00000004ff5a7e24 */ /* 0x000fe2000f8e00ff */
[----:B------:R-:W-:Y:S02]  /*14e0*/  ULOP3.LUT UR30, UR27, 0xc00, URZ, 0xc0, !UPT ;  /* 0x00000c001b1e7892 */ /* 0x000fe4000f8ec0ff */
[----:B------:R-:W-:Y:S01]  /*14f0*/  ULOP3.LUT UR27, UR27, 0x200, URZ, 0xc0, !UPT ;  /* 0x000002001b1b7892 */ /* 0x000fe2000f8ec0ff */
[----:B-1----:R-:W-:Y:S11]  /*1500*/  BRA.U UP4, `(.L_x_18) ;  /* 0x0000000104b47547 */ /* 0x002ff6000b800000 */
[----:B------:R-:W-:Y:S02]  /*1510*/  R2UR UR17, R90 ;  /* 0x000000005a1172ca */ /* 0x000fe400000e0000 */
[----:B------:R-:W-:-:S11]  /*1520*/  R2UR UR18, R91 ;  /* 0x000000005b1272ca */ /* 0x000fd600000e0000 */
[----:B------:R-:W-:Y:S02]  /*1530*/  UISETP.NE.AND UP0, UPT, UR17, URZ, UPT ;  /* 0x000000ff1100728c */ /* 0x000fe4000bf05270 */
[----:B------:R-:W-:Y:S02]  /*1540*/  ULOP3.LUT UR4, UR18, 0x2, URZ, 0x3c, !UPT ;  /* 0x0000000212047892 */ /* 0x000fe4000f8e3cff */
[----:B------:R-:W-:Y:S02]  /*1550*/  UISETP.GT.U32.AND UP1, UPT, UR18, 0x1, UP0 ;  /* 0x000000011200788c */ /* 0x000fe40008724070 */
[----:B------:R-:W-:Y:S02]  /*1560*/  UISETP.NE.AND UP2, UPT, UR17, 0x1, UPT ;  /* 0x000000011100788c */ /* 0x000fe4000bf45270 */
[----:B------:R-:W-:Y:S02]  /*1570*/  UISETP.GT.U32.AND UP0, UPT, UR4, 0x1, UP0 ;  /* 0x000000010400788c */ /* 0x000fe40008704070 */
[----:B------:R-:W-:-:S02]  /*1580*/  USEL UR7, URZ, 0x1, UP1 ;  /* 0x00000001ff077887 */ /* 0x000fc40008800000 */
[----:B------:R-:W-:Y:S02]  /*1590*/  USEL UR8, URZ, 0x2, UP1 ;  /* 0x00000002ff087887 */ /* 0x000fe40008800000 */
[----:B------:R-:W-:Y:S02]  /*15a0*/  UISETP.GT.U32.AND UP1, UPT, UR18, 0x1, UP2 ;  /* 0x000000011200788c */ /* 0x000fe40009724070 */
[----:B------:R-:W-:Y:S02]  /*15b0*/  USEL UR12, URZ, 0x4, UP0 ;  /* 0x00000004ff0c7887 */ /* 0x000fe40008000000 */
[----:B------:R-:W-:Y:S02]  /*15c0*/  USEL UR15, URZ, 0x8, UP0 ;  /* 0x00000008ff0f7887 */ /* 0x000fe40008000000 */
[----:B------:R-:W-:Y:S02]  /*15d0*/  UISETP.GT.U32.AND UP0, UPT, UR4, 0x1, UP2 ;  /* 0x000000010400788c */ /* 0x000fe40009704070 */
[----:B------:R-:W-:-:S02]  /*15e0*/  USEL UR6, URZ, 0x10, UP1 ;  /* 0x00000010ff067887 */ /* 0x000fc40008800000 */
[----:B------:R-:W-:Y:S02]  /*15f0*/  USEL UR11, URZ, 0x20, UP1 ;  /* 0x00000020ff0b7887 */ /* 0x000fe40008800000 */
[----:B------:R-:W-:Y:S02]  /*1600*/  UISETP.NE.AND UP1, UPT, UR17, 0x2, UPT ;  /* 0x000000021100788c */ /* 0x000fe4000bf25270 */
[----:B------:R-:W-:Y:S02]  /*1610*/  USEL UR14, URZ, 0x40, UP0 ;  /* 0x00000040ff0e7887 */ /* 0x000fe40008000000 */
[----:B------:R-:W-:Y:S02]  /*1620*/  USEL UR16, URZ, 0x80, UP0 ;  /* 0x00000080ff107887 */ /* 0x000fe40008000000 */
[----:B------:R-:W-:Y:S02]  /*1630*/  UISETP.GT.U32.AND UP0, UPT, UR18, 0x1, UP1 ;  /* 0x000000011200788c */ /* 0x000fe40008f04070 */
[----:B------:R-:W-:-:S02]  /*1640*/  UISETP.NE.AND UP2, UPT, UR17, 0x3, UPT ;  /* 0x000000031100788c */ /* 0x000fc4000bf45270 */
[----:B------:R-:W-:Y:S02]  /*1650*/  USEL UR5, URZ, 0x100, UP0 ;  /* 0x00000100ff057887 */ /* 0x000fe40008000000 */
[----:B------:R-:W-:Y:S02]  /*1660*/  USEL UR10, URZ, 0x200, UP0 ;  /* 0x00000200ff0a7887 */ /* 0x000fe40008000000 */
[----:B------:R-:W-:Y:S02]  /*1670*/  UISETP.GT.U32.AND UP0, UPT, UR18, 0x1, UP2 ;  /* 0x000000011200788c */ /* 0x000fe40009704070 */
[----:B------:R-:W-:Y:S02]  /*1680*/  UIADD3 UR5, UPT, UPT, UR5, UR6, UR7 ;  /* 0x0000000605057290 */ /* 0x000fe4000fffe007 */
[----:B------:R-:W-:Y:S02]  /*1690*/  USEL UR9, URZ, 0x1000, UP0 ;  /* 0x00001000ff097887 */ /* 0x000fe40008000000 */
[----:B------:R-:W-:-:S02]  /*16a0*/  USEL UR13, URZ, 0x2000, UP0 ;  /* 0x00002000ff0d7887 */ /* 0x000fc40008000000 */
[----:B------:R-:W-:Y:S02]  /*16b0*/  UIADD3 UR5, UPT, UPT, UR8, UR9, UR5 ;  /* 0x0000000908057290 */ /* 0x000fe4000fffe005 */
[----:B------:R-:W-:Y:S02]  /*16c0*/  UISETP.GT.U32.AND UP1, UPT, UR4, 0x1, UP1 ;  /* 0x000000010400788c */ /* 0x000fe40008f24070 */
[----:B------:R-:W-:Y:S02]  /*16d0*/  UIADD3 UR5, UPT, UPT, UR10, UR11, UR5 ;  /* 0x0000000b0a057290 */ /* 0x000fe4000fffe005 */
[----:B------:R-:W-:Y:S02]  /*16e0*/  UISETP.GT.U32.AND UP0, UPT, UR4, 0x1, UP2 ;  /* 0x000000010400788c */ /* 0x000fe40009704070 */
[----:B------:R-:W-:Y:S02]  /*16f0*/  USEL UR4, URZ, 0x400, UP1 ;  /* 0x00000400ff047887 */ /* 0x000fe40008800000 */
[----:B------:R-:W-:-:S02]  /*1700*/  UIADD3 UR5, UPT, UPT, UR12, UR13, UR5 ;  /* 0x0000000d0c057290 */ /* 0x000fc4000fffe005 */
[----:B------:R-:W-:Y:S02]  /*1710*/  USEL UR6, URZ, 0x4000, UP0 ;  /* 0x00004000ff067887 */ /* 0x000fe40008000000 */
[----:B------:R-:W-:Y:S02]  /*1720*/  UIADD3 UR5, UPT, UPT, UR4, UR14, UR5 ;  /* 0x0000000e04057290 */ /* 0x000fe4000fffe005 */
[----:B------:R-:W-:Y:S02]  /*1730*/  USEL UR7, URZ, 0x800, UP1 ;  /* 0x00000800ff077887 */ /* 0x000fe40008800000 */
[----:B------:R-:W-:Y:S02]  /*1740*/  ULOP3.LUT UR4, UR18, 0xfffffffe, URZ, 0xc0, !UPT ;  /* 0xfffffffe12047892 */ /* 0x000fe4000f8ec0ff */
[----:B------:R-:W-:Y:S02]  /*1750*/  UIADD3 UR5, UPT, UPT, UR15, UR6, UR5 ;  /* 0x000000060f057290 */ /* 0x000fe4000fffe005 */
[----:B------:R-:W-:-:S02]  /*1760*/  ULEA UR4, UR17, UR4, 0x2 ;  /* 0x0000000411047291 */ /* 0x000fc4000f8e10ff */
[----:B------:R-:W-:Y:S02]  /*1770*/  USEL UR6, URZ, 0x8000, UP0 ;  /* 0x00008000ff067887 */ /* 0x000fe40008000000 */
[----:B------:R-:W-:-:S03]  /*1780*/  UIADD3 UR5, UPT, UPT, UR7, UR16, UR5 ;  /* 0x0000001007057290 */ /* 0x000fc6000fffe005 */
[----:B------:R-:W-:Y:S01]  /*1790*/  UMOV UR7, 0x3 ;  /* 0x0000000300077882 */ /* 0x000fe20000000000 */
[----:B------:R-:W-:Y:S02]  /*17a0*/  UIADD3 UR5, UPT, UPT, UR5, UR6, URZ ;  /* 0x0000000605057290 */ /* 0x000fe4000fffe0ff */
[----:B------:R-:W-:-:S04]  /*17b0*/  USHF.L.U32 UR4, UR7, UR4, URZ ;  /* 0x0000000407047299 */ /* 0x000fc800080006ff */
[----:B------:R-:W-:Y:S02]  /*17c0*/  IMAD.U32 R3, RZ, RZ, UR5 ;  /* 0x00000005ff037e24 */ /* 0x000fe4000f8e00ff */
[----:B------:R-:W-:Y:S02]  /*17d0*/  IMAD.U32 R2, RZ, RZ, UR4 ;  /* 0x00000004ff027e24 */ /* 0x000fe4000f8e00ff */
.L_x_18:
[----:B------:R-:W-:Y:S05]  /*17e0*/  BRA.U !UP6, `(.L_x_19) ;  /* 0x000000010ed47547 */ /* 0x000fea000b800000 */
[----:B------:R-:W1:Y:S01]  /*17f0*/  LDCU.128 UR12, c[0x0][0xb10] ;  /* 0x00016200ff0c77ac */ /* 0x000e620008000c00 */
[----:B------:R-:W2:Y:S01]  /*1800*/  LDCU UR6, c[0x0][0x370] ;  /* 0x00006e00ff0677ac */ /* 0x000ea20008000800 */
[----:B------:R-:W3:Y:S01]  /*1810*/  LDCU UR5, c[0x0][0x374] ;  /* 0x00006e80ff0577ac */ /* 0x000ee20008000800 */
[----:B------:R-:W4:Y:S01]  /*1820*/  LDCU UR28, c[0x0][0xb0c] ;  /* 0x00016180ff1c77ac */ /* 0x000f220008000800 */
[----:B------:R-:W4:Y:S01]  /*1830*/  LDCU UR4, c[0x0][0xb20] ;  /* 0x00016400ff0477ac */ /* 0x000f220008000800 */
[----:B------:R-:W4:Y:S01]  /*1840*/  LDCU.64 UR8, c[0x0][0xb28] ;  /* 0x00016500ff0877ac */ /* 0x000f220008000a00 */
[----:B-1----:R-:W-:Y:S02]  /*1850*/  UISETP.NE.AND UP0, UPT, UR14, 0x1, UPT ;  /* 0x000000010e00788c */ /* 0x002fe4000bf05270 */
[----:B---3--:R-:W-:Y:S02]  /*1860*/  UIMAD.WIDE.U32 UR10, UR5, UR15, URZ ;  /* 0x0000000f050a72a5 */ /* 0x008fe4000f8e00ff */
[----:B--2---:R-:W-:-:S02]  /*1870*/  UIMAD.WIDE.U32 UR18, UR6, UR12, URZ ;  /* 0x0000000c061272a5 */ /* 0x004fc4000f8e00ff */
[----:B----4-:R-:W-:Y:S02]  /*1880*/  UISETP.NE.AND UP1, UPT, UR28, 0x1, UPT ;  /* 0x000000011c00788c */ /* 0x010fe4000bf25270 */
[----:B------:R-:W-:Y:S01]  /*1890*/  UISETP.NE.AND UP2, UPT, UR23, 0x1, UPT ;  /* 0x000000011700788c */ /* 0x000fe2000bf45270 */
[----:B------:R-:W-:Y:S02]  /*18a0*/  UMOV UR10, UR11 ;  /* 0x0000000b000a7c82 */ /* 0x000fe40008000000 */
[----:B------:R-:W-:Y:S01]  /*18b0*/  UMOV UR18, UR19 ;  /* 0x0000001300127c82 */ /* 0x000fe20008000000 */
[----:B------:R-:W-:Y:S02]  /*18c0*/  @UP0 USHF.R.U32.HI UR5, URZ, UR4, UR10 ;  /* 0x00000004ff050299 */ /* 0x000fe4000801160a */
[----:B------:R-:W-:Y:S02]  /*18d0*/  UIMAD.WIDE.U32 UR20, UR32, UR15, URZ ;  /* 0x0000000f201472a5 */ /* 0x000fe4000f8e00ff */
[----:B------:R-:W-:-:S02]  /*18e0*/  UIMAD.WIDE.U32 UR10, UR5, UR8, URZ ;  /* 0x00000008050a72a5 */ /* 0x000fc4000f8e00ff */
[----:B------:R-:W-:Y:S02]  /*18f0*/  @UP1 USHF.R.U32.HI UR6, URZ, UR13, UR18 ;  /* 0x0000000dff061299 */ /* 0x000fe40008011612 */
[----:B------:R-:W-:Y:S02]  /*1900*/  UIMAD.WIDE.U32 UR16, UR31, UR12, URZ ;  /* 0x0000000c1f1072a5 */ /* 0x000fe4000f8e00ff */
[----:B------:R-:W-:Y:S01]  /*1910*/  UIMAD.WIDE.U32 UR18, UR6, UR8, URZ ;  /* 0x00000008061272a5 */ /* 0x000fe2000f8e00ff */
[----:B------:R-:W-:Y:S01]  /*1920*/  UMOV UR20, UR21 ;  /* 0x0000001500147c82 */ /* 0x000fe20008000000 */
[----:B------:R-:W-:Y:S01]  /*1930*/  UMOV UR10, UR11 ;  /* 0x0000000b000a7c82 */ /* 0x000fe20008000000 */
[----:B------:R-:W-:Y:S02]  /*1940*/  USHF.R.U32.HI UR20, URZ, UR4, UR20 ;  /* 0x00000004ff147299 */ /* 0x000fe40008011614 */
[----:B------:R-:W-:Y:S02]  /*1950*/  @UP2 USHF.R.U32.HI UR5, URZ, UR9, UR10 ;  /* 0x00000009ff052299 */ /* 0x000fe4000801160a */
[----:B------:R-:W-:Y:S01]  /*1960*/  UMOV UR7, UR19 ;  /* 0x0000001300077c82 */ /* 0x000fe20008000000 */
[----:B------:R-:W-:Y:S01]  /*1970*/  UMOV UR16, UR17 ;  /* 0x0000001100107c82 */ /* 0x000fe20008000000 */
[----:B------:R-:W-:-:S02]  /*1980*/  @UP2 USHF.R.U32.HI UR6, URZ, UR9, UR7 ;  /* 0x00000009ff062299 */ /* 0x000fc40008011607 */
[----:B------:R-:W-:Y:S02]  /*1990*/  USHF.R.U32.HI UR16, URZ, UR13, UR16 ;  /* 0x0000000dff107299 */ /* 0x000fe40008011610 */
[----:B------:R-:W-:Y:S02]  /*19a0*/  USEL UR4, UR32, UR20, !UP0 ;  /* 0x0000001420047287 */ /* 0x000fe4000c000000 */
[----:B------:R-:W-:Y:S02]  /*19b0*/  UIMAD UR7, UR5, UR23, URZ ;  /* 0x00000017050772a4 */ /* 0x000fe4000f8e02ff */
[----:B------:R-:W-:Y:S02]  /*19c0*/  USEL UR5, UR31, UR16, !UP1 ;  /* 0x000000101f057287 */ /* 0x000fe4000c800000 */
[----:B------:R-:W-:Y:S02]  /*19d0*/  UIMAD UR12, UR6, UR23, URZ ;  /* 0x00000017060c72a4 */ /* 0x000fe4000f8e02ff */
[----:B------:R-:W-:-:S02]  /*19e0*/  UISETP.GE.AND UP0, UPT, UR4, UR7, UPT ;  /* 0x000000070400728c */ /* 0x000fc4000bf06270 */
[----:B------:R-:W-:Y:S02]  /*19f0*/  UIMAD.WIDE.U32 UR10, UR4, UR8, URZ ;  /* 0x00000008040a72a5 */ /* 0x000fe4000f8e00ff */
[----:B------:R-:W-:Y:S02]  /*1a00*/  UISETP.GE.OR UP0, UPT, UR5, UR12, UP0 ;  /* 0x0000000c0500728c */ /* 0x000fe40008706670 */
[----:B------:R-:W-:Y:S02]  /*1a10*/  UIMAD.WIDE.U32 UR12, UR5, UR8, URZ ;  /* 0x00000008050c72a5 */ /* 0x000fe4000f8e00ff */
[----:B------:R-:W-:Y:S01]  /*1a20*/  UIADD3 UR10, UPT, UPT, -UR4, URZ, URZ ;  /* 0x000000ff040a7290 */ /* 0x000fe2000fffe1ff */
[----:B------:R-:W-:Y:S01]  /*1a30*/  UMOV UR8, UR11 ;  /* 0x0000000b00087c82 */ /* 0x000fe20008000000 */
[----:B------:R-:W-:Y:S02]  /*1a40*/  UIADD3 UR26, UPT, UPT, -UR5, URZ, URZ ;  /* 0x000000ff051a7290 */ /* 0x000fe4000fffe1ff */
[----:B------:R-:W-:-:S03]  /*1a50*/  USHF.R.U32.HI UR8, URZ, UR9, UR8 ;  /* 0x00000009ff087299 */ /* 0x000fc60008011608 */
[----:B------:R-:W-:Y:S01]  /*1a60*/  @!UP0 UMOV UR7, UR13 ;  /* 0x0000000d00078c82 */ /* 0x000fe20008000000 */
[----:B------:R-:W-:Y:S02]  /*1a70*/  UIMAD UR32, UR14, UR10, UR32 ;  /* 0x0000000a0e2072a4 */ /* 0x000fe4000f8e0220 */
[----:B------:R-:W-:Y:S02]  /*1a80*/  USEL UR8, UR4, UR8, !UP2 ;  /* 0x0000000804087287 */ /* 0x000fe4000d000000 */
[----:B------:R-:W-:Y:S02]  /*1a90*/  @!UP0 USHF.R.U32.HI UR7, URZ, UR9, UR7 ;  /* 0x00000009ff078299 */ /* 0x000fe40008011607 */
[----:B------:R-:W-:Y:S02]  /*1aa0*/  UIADD3 UR9, UPT, UPT, -UR8, URZ, URZ ;  /* 0x000000ff08097290 */ /* 0x000fe4000fffe1ff */
[----:B------:R-:W-:Y:S02]  /*1ab0*/  @!UP0 USEL UR7, UR5, UR7, !UP2 ;  /* 0x0000000705078287 */ /* 0x000fe4000d000000 */
[----:B------:R-:W-:-:S02]  /*1ac0*/  UIMAD UR9, UR23, UR9, UR4 ;  /* 0x00000009170972a4 */ /* 0x000fc4000f8e0204 */
[----:B------:R-:W-:Y:S02]  /*1ad0*/  @!UP0 UIADD3 UR8, UPT, UPT, UR8, -UR7, URZ ;  /* 0x8000000708088290 */ /* 0x000fe4000fffe0ff */
[----:B------:R-:W-:Y:S02]  /*1ae0*/  @!UP0 UIMAD UR6, UR9, UR6, UR7 ;  /* 0x00000006090682a4 */ /* 0x000fe4000f8e0207 */
[----:B------:R-:W-:Y:S02]  /*1af0*/  @!UP0 UIMAD UR4, UR8, UR23, UR5 ;  /* 0x00000017080482a4 */ /* 0x000fe4000f8e0205 */
[----:B------:R-:W-:Y:S02]  /*1b00*/  UIMAD UR26, UR28, UR26, UR31 ;  /* 0x0000001a1c1a72a4 */ /* 0x000fe4000f8e021f */
[----:B------:R-:W-:Y:S01]  /*1b10*/  UIMAD UR32, UR4, UR14, UR32 ;  /* 0x0000000e042072a4 */ /* 0x000fe2000f8e0220 */
[----:B------:R-:W-:Y:S02]  /*1b20*/  @!UP0 UMOV UR5, UR6 ;  /* 0x0000000600058c82 */ /* 0x000fe40008000000 */
[----:B------:R-:W-:-:S12]  /*1b30*/  UIMAD UR26, UR5, UR28, UR26 ;  /* 0x0000001c051a72a4 */ /* 0x000fd8000f8e021a */
.L_x_19:
[----:B------:R-:W-:-:S09]  /*1b40*/  UISETP.NE.AND UP0, UPT, UR29, 0x1, UPT ;  /* 0x000000011d00788c */ /* 0x000fd2000bf05270 */
[----:B------:R-:W-:Y:S05]  /*1b50*/  BRA.U UP0, `(.L_x_20) ;  /* 0x0000000100447547 */ /* 0x000fea000b800000 */
[----:B------:R-:W1:Y:S01]  /*1b60*/  LDCU.128 UR8, c[0x0][0xb10] ;  /* 0x00016200ff0877ac */ /* 0x000e620008000c00 */
[----:B------:R-:W2:Y:S01]  /*1b70*/  LDCU UR12, c[0x0][0xb0c] ;  /* 0x00016180ff0c77ac */ /* 0x000ea20008000800 */
[----:B------:R-:W3:Y:S01]  /*1b80*/  LDCU UR13, c[0x0][0xb20] ;  /* 0x00016400ff0d77ac */ /* 0x000ee20008000800 */
[----:B-1----:R-:W-:Y:S02]  /*1b90*/  UIMAD.WIDE.U32 UR6, UR26, UR8, URZ ;  /* 0x000000081a0672a5 */ /* 0x002fe4000f8e00ff */
[----:B------:R-:W-:Y:S02]  /*1ba0*/  UIMAD.WIDE.U32 UR4, UR32, UR11, URZ ;  /* 0x0000000b200472a5 */ /* 0x000fe4000f8e00ff */
[----:B--2---:R-:W-:Y:S02]  /*1bb0*/  UISETP.NE.AND UP1, UPT, UR12, 0x1, UPT ;  /* 0x000000010c00788c */ /* 0x004fe4000bf25270 */
[----:B------:R-:W-:Y:S01]  /*1bc0*/  UISETP.NE.AND UP0, UPT, UR10, 0x1, UPT ;  /* 0x000000010a00788c */ /* 0x000fe2000bf05270 */
[----:B------:R-:W-:-:S02]  /*1bd0*/  UMOV UR6, UR7 ;  /* 0x0000000700067c82 */ /* 0x000fc40008000000 */
[----:B------:R-:W-:Y:S01]  /*1be0*/  UMOV UR4, UR5 ;  /* 0x0000000500047c82 */ /* 0x000fe20008000000 */
[----:B------:R-:W-:Y:S02]  /*1bf0*/  USHF.R.U32.HI UR6, URZ, UR9, UR6 ;  /* 0x00000009ff067299 */ /* 0x000fe40008011606 */
[----:B---3--:R-:W-:Y:S02]  /*1c00*/  USHF.R.U32.HI UR4, URZ, UR13, UR4 ;  /* 0x0000000dff047299 */ /* 0x008fe40008011604 */
[----:B------:R-:W-:Y:S02]  /*1c10*/  USEL UR5, UR26, UR6, !UP1 ;  /* 0x000000061a057287 */ /* 0x000fe4000c800000 */
[----:B------:R-:W-:-:S04]  /*1c20*/  USEL UR4, UR32, UR4, !UP0 ;  /* 0x0000000420047287 */ /* 0x000fc8000c000000 */
[----:B------:R-:W-:Y:S02]  /*1c30*/  UIADD3 UR6, UPT, UPT, -UR4, UR5, URZ ;  /* 0x0000000504067290 */ /* 0x000fe4000fffe1ff */
[----:B------:R-:W-:Y:S02]  /*1c40*/  UIADD3 UR4, UPT, UPT, UR4, -UR5, URZ ;  /* 0x8000000504047290 */ /* 0x000fe4000fffe0ff */
[----:B------:R-:W-:Y:S02]  /*1c50*/  UIMAD UR32, UR6, UR10, UR32 ;  /* 0x0000000a062072a4 */ /* 0x000fe4000f8e0220 */
[----:B------:R-:W-:-:S12]  /*1c60*/  UIMAD UR26, UR4, UR12, UR26 ;  /* 0x0000000c041a72a4 */ /* 0x000fd8000f8e021a */
.L_x_20:
[----:B------:R-:W-:-:S09]  /*1c70*/  UISETP.EQ.U32.AND UP0, UPT, UR38, 0x1, UPT ;  /* 0x000000012600788c */ /* 0x000fd2000bf02070 */
[----:B------:R-:W-:Y:S05]  /*1c80*/  BRA.U !UP0, `(.L_x_21) ;  /* 0x00000001080c7547 */ /* 0x000fea000b800000 */
[----:B------:R-:W-:Y:S01]  /*1c90*/  UCGABAR_WAIT ;  /* 0x0000000000007dc7 */ /* 0x000fe20008000000 */
[----:B------:R-:W-:Y:S01]  /*1ca0*/  CCTL.IVALL ;  /* 0x00000000ff00798f */ /* 0x000fe20002000000 */
[----:B------:R-:W-:Y:S05]  /*1cb0*/  BRA `(.L_x_22) ;  /* 0x0000000000047947 */ /* 0x000fea0003800000 */
.L_x_21:
[----:B------:R-:W-:Y:S06]  /*1cc0*/  BAR.SYNC.DEFER_BLOCKING 0x0 ;  /* 0x0000000000007b1d */ /* 0x000fec0000010000 */
.L_x_22:
[----:B------:R-:W-:Y:S05]  /*1cd0*/  BRA.U UP5, `(.L_x_23) ;  /* 0x0000001d05447547 */ /* 0x000fea000b800000 */
[----:B------:R-:W1:Y:S01]  /*1ce0*/  S2UR UR4, SR_CgaCtaId ;  /* 0x00000000000479c3 */ /* 0x000e620000008800 */
[----:B------:R-:W2:Y:S01]  /*1cf0*/  LDCU UR7, c[0x0][0x38c] ;  /* 0x00007180ff0777ac */ /* 0x000ea20008000800 */
[----:B------:R-:W-:Y:S01]  /*1d00*/  PLOP3.LUT P1, PT, PT, PT, UP3, 0x80, 0x8 ;  /* 0x000000000008781c */ /* 0x000fe20003f2f038 */
[----:B------:R-:W-:Y:S01]  /*1d10*/  IMAD.MOV.U32 R12, RZ, RZ, 0x1 ;  /* 0x00000001ff0c7424 */ /* 0x000fe200078e00ff */
[----:B------:R-:W-:Y:S01]  /*1d20*/  ISETP.NE.AND P2, PT, R0, RZ, P3 ;  /* 0x000000ff0000720c */ /* 0x000fe20001f45270 */
[----:B------:R-:W-:Y:S01]  /*1d30*/  UMOV UR13, 0x400 ;  /* 0x00000400000d7882 */ /* 0x000fe20000000000 */
[----:B------:R-:W-:Y:S01]  /*1d40*/  UISETP.NE.AND UP0, UPT, UR22, URZ, UPT ;  /* 0x000000ff1600728c */ /* 0x000fe2000bf05270 */
[----:B------:R-:W-:Y:S01]  /*1d50*/  PLOP3.LUT P1, PT, P1, PT, PT, 0x8, 0x80 ;  /* 0x000000000080781c */ /* 0x000fe20000f2e170 */
[----:B------:R-:W-:Y:S01]  /*1d60*/  USHF.L.U32 UR6, UR31, 0x5, URZ ;  /* 0x000000051f067899 */ /* 0x000fe200080006ff */
[----:B------:R-:W-:Y:S01]  /*1d70*/  CS2R R10, SRZ ;  /* 0x00000000000a7805 */ /* 0x000fe2000001ff00 */
[----:B------:R-:W-:Y:S01]  /*1d80*/  USEL UR21, UR37, 0x2, UP0 ;  /* 0x0000000225157887 */ /* 0x000fe20008000000 */
[----:B------:R-:W-:Y:S01]  /*1d90*/  IMAD.MOV.U32 R9, RZ, RZ, RZ ;  /* 0x000000ffff097224 */ /* 0x000fe200078e00ff */
[----:B------:R-:W-:Y:S01]  /*1da0*/  USHF.L.U32 UR47, UR31, 0x7, URZ ;  /* 0x000000071f2f7899 */ /* 0x000fe200080006ff */
[----:B------:R-:W-:Y:S01]  /*1db0*/  IMAD.MOV.U32 R8, RZ, RZ, 0x1 ;  /* 0x00000001ff087424 */ /* 0x000fe200078e00ff */
[----:B------:R-:W3:Y:S02]  /*1dc0*/  LDCU UR43, c[0x0][0x370] ;  /* 0x00006e00ff2b77ac */ /* 0x000ee40008000800 */
[----:B------:R-:W-:-:S02]  /*1dd0*/  ULOP3.LUT UR47, UR47, 0x80, URZ, 0xc0, !UPT ;  /* 0x000000802f2f7892 */ /* 0x000fc4000f8ec0ff */
[----:B--2---:R-:W-:Y:S02]  /*1de0*/  UIADD3 UR5, UPT, UPT, UR7, 0x1f, URZ ;  /* 0x0000001f07057890 */ /* 0x004fe4000fffe0ff */
[----:B------:R-:W-:Y:S02]  /*1df0*/  UIADD3 UR50, UPT, UPT, UR7, 0x3e, URZ ;  /* 0x0000003e07327890 */ /* 0x000fe4000fffe0ff */
[----:B-1----:R-:W-:Y:S02]  /*1e00*/  ULEA UR13, UR4, UR13, 0x18 ;  /* 0x0000000d040d7291 */ /* 0x002fe4000f8ec0ff */
[----:B------:R-:W-:Y:S02]  /*1e10*/  USHF.R.S32.HI UR4, URZ, 0x1f, UR5 ;  /* 0x0000001fff047899 */ /* 0x000fe40008011405 */
[----:B------:R-:W-:Y:S02]  /*1e20*/  UIADD3 UR7, UPT, UPT, UR7, -0x1, URZ ;  /* 0xffffffff07077890 */ /* 0x000fe4000fffe0ff */
[----:B------:R-:W-:-:S02]  /*1e30*/  ULEA.HI UR4, UR4, UR5, URZ, 0x5 ;  /* 0x0000000504047291 */ /* 0x000fc4000f8f28ff */
[----:B------:R-:W-:Y:S02]  /*1e40*/  UISETP.GE.U32.AND UP1, UPT, UR7, -0x3f, UPT ;  /* 0xffffffc10700788c */ /* 0x000fe4000bf26070 */
[----:B------:R-:W-:Y:S02]  /*1e50*/  USHF.R.S32.HI UR45, URZ, 0x5, UR4 ;  /* 0x00000005ff2d7899 */ /* 0x000fe40008011404 */
[----:B------:R-:W-:Y:S02]  /*1e60*/  ULOP3.LUT UR5, UR6, 0x20, URZ, 0xc0, !UPT ;  /* 0x0000002006057892 */ /* 0x000fe4000f8ec0ff */
[----:B------:R-:W-:Y:S02]  /*1e70*/  UISETP.LT.U32.AND UP0, UPT, UR45, 0x14, UPT ;  /* 0x000000142d00788c */ /* 0x000fe4000bf01070 */
[----:B------:R-:W-:Y:S02]  /*1e80*/  ULEA UR38, UR30, UR13, 0x1 ;  /* 0x0000000d1e267291 */ /* 0x000fe4000f8e08ff */
[----:B------:R-:W-:-:S02]  /*1e90*/  USEL UR44, UR45, 0x14, UP0 ;  /* 0x000000142d2c7887 */ /* 0x000fc40008000000 */
[----:B------:R-:W-:Y:S02]  /*1ea0*/  ULEA UR37, UR27, UR13, 0x1 ;  /* 0x0000000d1b257291 */ /* 0x000fe4000f8e08ff */
[----:B------:R-:W-:Y:S02]  /*1eb0*/  UIADD3 UR4, UPT, UPT, UR44, -0x1, URZ ;  /* 0xffffffff2c047890 */ /* 0x000fe4000fffe0ff */
[----:B------:R-:W-:Y:S01]  /*1ec0*/  @UP1 UIADD3 UR4, UPT, UPT, UR44, URZ, URZ ;  /* 0x000000ff2c041290 */ /* 0x000fe2000fffe0ff */
[----:B------:R-:W1:Y:S01]  /*1ed0*/  LDCU.64 UR28, c[0x0][0x348] ;  /* 0x00006900ff1c77ac */ /* 0x000e620008000a00 */
[----:B------:R-:W2:Y:S01]  /*1ee0*/  LDCU UR42, c[0x0][0x374] ;  /* 0x00006e80ff2a77ac */ /* 0x000ea20008000800 */
[----:B------:R-:W-:Y:S02]  /*1ef0*/  ULEA UR48, UR48, UR5, 0x4 ;  /* 0x0000000530307291 */ /* 0x000fe4000f8e20ff */
[----:B------:R-:W-:Y:S02]  /*1f00*/  ULEA UR47, UR33, UR47, 0x5 ;  /* 0x0000002f212f7291 */ /* 0x000fe4000f8e28ff */
[----:B------:R-:W-:-:S02]  /*1f10*/  UIADD3 UR38, UPT, UPT, UR38, 0x6600, URZ ;  /* 0x0000660026267890 */ /* 0x000fc4000fffe0ff */
[----:B------:R-:W-:Y:S02]  /*1f20*/  UIADD3 UR37, UPT, UPT, UR37, 0x2e600, URZ ;  /* 0x0002e60025257890 */ /* 0x000fe4000fffe0ff */
[----:B------:R-:W-:Y:S02]  /*1f30*/  UIADD3 UR49, UPT, UPT, UR45, -UR44, URZ ;  /* 0x8000002c2d317290 */ /* 0x000fe4000fffe0ff */
[----:B------:R-:W-:Y:S02]  /*1f40*/  UIADD3 UR31, UPT, UPT, UR4, 0x1, URZ ;  /* 0x00000001041f7890 */ /* 0x000fe4000fffe0ff */
[----:B------:R-:W-:Y:S01]  /*1f50*/  UIADD3 UR46, UPT, UPT, -UR4, URZ, URZ ;  /* 0x000000ff042e7290 */ /* 0x000fe2000fffe1ff */
[----:B---3--:R-:W-:-:S11]  /*1f60*/  UMOV UR6, URZ ;  /* 0x000000ff00067c82 */ /* 0x008fd60008000000 */
.L_x_43:
[----:B------:R-:W3:Y:S02]  /*1f70*/  S2UR UR4, SR_CgaCtaId ;  /* 0x00000000000479c3 */ /* 0x000ee40000008800 */
[----:B---3--:R-:W-:-:S09]  /*1f80*/  UISETP.NE.AND UP0, UPT, UR4, URZ, UPT ;  /* 0x000000ff0400728c */ /* 0x008fd2000bf05270 */
[----:B-1----:R-:W-:Y:S05]  /*1f90*/  BRA.U UP0, `(.L_x_24) ;  /* 0x0000000100287547 */ /* 0x002fea000b800000 */
[----:B------:R-:W-:Y:S02]  /*1fa0*/  LEA R0, R9, UR13, 0x3 ;  /* 0x0000000d09007c11 */ /* 0x000fe4000f8e18ff */
[----:B------:R-:W-:-:S04]  /*1fb0*/  SHF.L.U32 R3, R8, 0x1f, RZ ;  /* 0x0000001f08037819 */ /* 0x000fc800000006ff */
[----:B------:R-:W3:Y:S02]  /*1fc0*/  SYNCS.PHASECHK.TRANS64.TRYWAIT P0, [R0+URZ+0x1f0], R3 ;  /* 0x0001f003000075a7 */ /* 0x000ee400080011ff */
[----:B---3--:R-:W-:Y:S05]  /*1fd0*/  @!P0 BRA `(.L_x_25) ;  /* 0x0000007000108947 */ /* 0x008fea0003800000 */
.L_x_150:
[----:B------:R4:W-:Y:S01]  /*1fe0*/  SYNCS.ARRIVE.TRANS64.A1T0 RZ, [R0+URZ+0x1e0], RZ ;  /* 0x0001e0ff00ff79a7 */ /* 0x0009e200081000ff */
[----:B------:R-:W-:-:S05]  /*1ff0*/  VIADD R9, R9, 0x1 ;  /* 0x0000000109097836 */ /* 0x000fca0000000000 */
[----:B------:R-:W-:-:S04]  /*2000*/  ISETP.NE.AND P0, PT, R9, 0x2, PT ;  /* 0x000000020900780c */ /* 0x000fc80003f05270 */
[----:B---3--:R-:W-:Y:S02]  /*2010*/  SEL R3, RZ, 0x1, P0 ;  /* 0x00000001ff037807 */ /* 0x008fe40000000000 */
[----:B------:R-:W-:Y:S02]  /*2020*/  SEL R9, R9, RZ, P0 ;  /* 0x000000ff09097207 */ /* 0x000fe40000000000 */
[----:B------:R-:W-:-:S07]  /*2030*/  LOP3.LUT R8, R8, R3, RZ, 0x3c, !PT ;  /* 0x0000000308087212 */ /* 0x000fce00078e3cff */
.L_x_24:
[----:B------:R-:W-:Y:S01]  /*2040*/  ULEA UR4, UR6, UR13, 0x3 ;  /* 0x0000000d06047291 */ /* 0x000fe2000f8e18ff */
[----:B----4-:R-:W-:Y:S01]  /*2050*/  SHF.L.U32 R0, R12, 0x1f, RZ ;  /* 0x0000001f0c007819 */ /* 0x010fe200000006ff */
[----:B------:R-:W-:Y:S02]  /*2060*/  UISETP.GE.U32.AND UP0, UPT, UR50, 0x3f, UPT ;  /* 0x0000003f3200788c */ /* 0x000fe4000bf06070 */
[----:B------:R-:W-:Y:S01]  /*2070*/  ULEA UR11, UR32, UR48, 0x6 ;  /* 0x00000030200b7291 */ /* 0x000fe2000f8e30ff */
[----:B------:R-:W-:-:S04]  /*2080*/  UMOV UR7, URZ ;  /* 0x000000ff00077c82 */ /* 0x000fc80008000000 */
[----:B------:R3:W4:Y:S01]  /*2090*/  SYNCS.PHASECHK.TRANS64.TRYWAIT P0, [UR4+0xa0], R0 ;  /* 0x0000a000ff0075a7 */ /* 0x0007220008001104 */
[----:B------:R-:W-:-:S04]  /*20a0*/  ULEA.HI UR4, UR26, UR26, URZ, 0x1 ;  /* 0x0000001a1a047291 */ /* 0x000fc8000f8f08ff */
[----:B------:R-:W-:-:S04]  /*20b0*/  USHF.L.U32 UR4, UR4, 0x7, URZ ;  /* 0x0000000704047899 */ /* 0x000fc800080006ff */
[----:B------:R-:W-:-:S04]  /*20c0*/  ULOP3.LUT UR35, UR4, 0xffffff00, URZ, 0xc0, !UPT ;  /* 0xffffff0004237892 */ /* 0x000fc8000f8ec0ff */
[----:B------:R-:W-:Y:S01]  /*20d0*/  UIADD3 UR35, UPT, UPT, UR47, UR35, URZ ;  /* 0x000000232f237290 */ /* 0x000fe2000fffe0ff */
[----:B------:R-:W-:Y:S11]  /*20e0*/  BRA.U !UP0, `(.L_x_26) ;  /* 0x0000000108d07547 */ /* 0x000ff6000b800000 */
[----:B------:R-:W-:Y:S01]  /*20f0*/  UMOV UR17, UR46 ;  /* 0x0000002e00117c82 */ /* 0x000fe20008000000 */
[----:B------:R-:W-:Y:S01]  /*2100*/  UMOV UR4, UR6 ;  /* 0x0000000600047c82 */ /* 0x000fe20008000000 */
[----:B------:R-:W-:-:S05]  /*2110*/  UMOV UR34, URZ ;  /* 0x000000ff00227c82 */ /* 0x000fca0008000000 */
.L_x_32:
[----:B------:R-:W-:Y:S01]  /*2120*/  ULEA UR33, UR4, UR13, 0x3 ;  /* 0x0000000d04217291 */ /* 0x000fe2000f8e18ff */
[----:B------:R-:W-:Y:S01]  /*2130*/  @P3 MOV R2, 0x5000 ;  /* 0x0000500000023802 */ /* 0x000fe20000000f00 */
[----:B--2-4-:R-:W-:Y:S10]  /*2140*/  @P0 BRA `(.L_x_27) ;  /* 0x00000000000c0947 */ /* 0x014ff40003800000 */
[----:B------:R-:W-:-:S04]  /*2150*/  SHF.L.U32 R3, R12, 0x1f, RZ ;  /* 0x0000001f0c037819 */ /* 0x000fc800000006ff */
[----:B------:R-:W4:Y:S02]  /*2160*/  SYNCS.PHASECHK.TRANS64.TRYWAIT P0, [UR33+0xa0], R3 ;  /* 0x0000a003ff0075a7 */ /* 0x000f240008001121 */
[----:B----4-:R-:W-:Y:S05]  /*2170*/  @!P0 BRA `(.L_x_28) ;  /* 0x0000006c00bc8947 */ /* 0x010fea0003800000 */
.L_x_27:
[----:B------:R4:W-:Y:S01]  /*2180*/  @P3 SYNCS.ARRIVE.TRANS64 RZ, [UR33], R2 ;  /* 0x00000002ffff39a7 */ /* 0x0009e20008000021 */
[----:B------:R-:W-:Y:S02]  /*2190*/  ULOP3.LUT UR5, UR21, 0x2, URZ, 0xfc, !UPT ;  /* 0x0000000215057892 */ /* 0x000fe4000f8efcff */
[----:B------:R-:W-:Y:S02]  /*21a0*/  UIADD3 UR17, UPT, UPT, UR17, 0x1, URZ ;  /* 0x0000000111117890 */ /* 0x000fe4000fffe0ff */
[----:B------:R-:W-:Y:S02]  /*21b0*/  UISETP.NE.AND UP0, UPT, UR5, 0x2, UPT ;  /* 0x000000020500788c */ /* 0x000fe4000bf05270 */
[----:B------:R-:W-:-:S07]  /*21c0*/  UISETP.NE.AND UP2, UPT, UR17, 0x1, UPT ;  /* 0x000000011100788c */ /* 0x000fce000bf45270 */
[----:B------:R-:W-:Y:S05]  /*21d0*/  BRA.U UP0, `(.L_x_29) ;  /* 0x0000000100047547 */ /* 0x000fea000b800000 */
[----:B-12---:R-:W-:Y:S05]  /*21e0*/  BPT.TRAP 0x1 ;  /* 0x000000040000795c */ /* 0x006fea0000300000 */
.L_x_29:
[----:B------:R-:W-:Y:S04]  /*21f0*/  BSSY.RECONVERGENT B0, `(.L_x_30) ;  /* 0x0000003000007945 */ /* 0x000fe80003800200 */
[----:B------:R-:W-:Y:S05]  /*2200*/  @!P2 BRA `(.L_x_31) ;  /* 0x000000000004a947 */ /* 0x000fea0003800000 */
[----:B-12---:R-:W-:Y:S05]  /*2210*/  BPT.TRAP 0x1 ;  /* 0x000000040000795c */ /* 0x006fea0000300000 */
.L_x_31:
[----:B-12---:R-:W-:Y:S05]  /*2220*/  BSYNC.RECONVERGENT B0 ;  /* 0x0000000000007941 */ /* 0x006fea0003800200 */
.L_x_30:
[----:B------:R-:W-:Y:S02]  /*2230*/  UIADD3 UR5, UPT, UPT, UR4, 0x1, URZ ;  /* 0x0000000104057890 */ /* 0x000fe4000fffe0ff */
[----:B------:R-:W-:Y:S02]  /*2240*/  ULEA UR32, UR4, UR30, 0xc ;  /* 0x0000001e04207291 */ /* 0x000fe4000f8e60ff */
[----:B------:R-:W-:Y:S02]  /*2250*/  UISETP.NE.AND UP0, UPT, UR5, 0x14, UPT ;  /* 0x000000140500788c */ /* 0x000fe4000bf05270 */
[----:B------:R-:W-:Y:S02]  /*2260*/  UIADD3 UR14, UP1, UPT, UR28, 0x80, URZ ;  /* 0x000000801c0e7890 */ /* 0x000fe4000ff3e0ff */
[----:B------:R-:W-:Y:S02]  /*2270*/  USEL UR7, URZ, 0x1, UP0 ;  /* 0x00000001ff077887 */ /* 0x000fe40008000000 */
[----:B------:R-:W-:-:S02]  /*2280*/  USEL UR6, UR5, URZ, UP0 ;  /* 0x000000ff05067287 */ /* 0x000fc40008000000 */
[----:B------:R-:W-:Y:S02]  /*2290*/  ULEA UR32, UR32, UR13, 0x1 ;  /* 0x0000000d20207291 */ /* 0x000fe4000f8e08ff */
[----:B------:R-:W-:Y:S01]  /*22a0*/  ULEA UR5, UR6, UR13, 0x3 ;  /* 0x0000000d06057291 */ /* 0x000fe2000f8e18ff */
[----:B------:R-:W-:Y:S01]  /*22b0*/  LOP3.LUT R12, R12, UR7, RZ, 0x3c, !PT ;  /* 0x000000070c0c7c12 */ /* 0x000fe2000f8e3cff */
[----:B------:R-:W-:Y:S02]  /*22c0*/  ULOP3.LUT UR33, UR33, 0xfefffff8, URZ, 0xc0, !UPT ;  /* 0xfefffff821217892 */ /* 0x000fe4000f8ec0ff */
[----:B------:R-:W-:Y:S01]  /*22d0*/  UIADD3.X UR15, UPT, UPT, URZ, UR29, URZ, UP1, !UPT ;  /* 0x0000001dff0f7290 */ /* 0x000fe20008ffe4ff */
[----:B---3--:R-:W-:Y:S01]  /*22e0*/  SHF.L.U32 R0, R12, 0x1f, RZ ;  /* 0x0000001f0c007819 */ /* 0x008fe200000006ff */
[----:B------:R-:W-:Y:S02]  /*22f0*/  UIADD3 UR32, UPT, UPT, UR32, 0x6600, URZ ;  /* 0x0000660020207890 */ /* 0x000fe4000fffe0ff */
[----:B------:R-:W-:Y:S01]  /*2300*/  UPRMT UR16, URZ, 0x5410, UR25 ;  /* 0x00005410ff107896 */ /* 0x000fe20008000019 */
[----:B------:R1:W2:Y:S01]  /*2310*/  SYNCS.PHASECHK.TRANS64.TRYWAIT P0, [UR5+0xa0], R0 ;  /* 0x0000a000ff0075a7 */ /* 0x0002a20008001105 */
[----:B------:R-:W-:-:S02]  /*2320*/  ULEA UR5, UR4, UR27, 0xa ;  /* 0x0000001b04057291 */ /* 0x000fc4000f8e50ff */
[----:B------:R-:W-:Y:S02]  /*2330*/  UIADD3 UR4, UP0, UPT, UR28, 0x180, URZ ;  /* 0x000001801c047890 */ /* 0x000fe4000ff1e0ff */
[----:B------:R-:W-:Y:S02]  /*2340*/  ULEA UR5, UR5, UR13, 0x1 ;  /* 0x0000000d05057291 */ /* 0x000fe4000f8e08ff */
[----:B------:R-:W-:Y:S02]  /*2350*/  UPRMT UR7, URZ, 0x5410, UR24 ;  /* 0x00005410ff077896 */ /* 0x000fe40008000018 */
[----:B------:R-:W-:Y:S02]  /*2360*/  UIADD3 UR8, UPT, UPT, UR5, 0x2e600, URZ ;  /* 0x0002e60005087890 */ /* 0x000fe4000fffe0ff */
[----:B------:R-:W-:Y:S01]  /*2370*/  UIADD3.X UR5, UPT, UPT, URZ, UR29, URZ, UP0, !UPT ;  /* 0x0000001dff057290 */ /* 0x000fe200087fe4ff */
[----:B------:R-:W-:Y:S01]  /*2380*/  UMOV UR18, 0x0 ;  /* 0x0000000000127882 */ /* 0x000fe20000000000 */
[----:B------:R-:W-:Y:S01]  /*2390*/  UMOV UR19, 0x10000000 ;  /* 0x1000000000137882 */ /* 0x000fe20000000000 */
[----:B------:R-:W-:Y:S01]  /*23a0*/  UMOV UR10, UR34 ;  /* 0x00000022000a7c82 */ /* 0x000fe20008000000 */
[----:B------:R-:W-:Y:S01]  /*23b0*/  UMOV UR12, UR36 ;  /* 0x00000024000c7c82 */ /* 0x000fe20008000000 */
[----:B------:R-:W-:Y:S01]  /*23c0*/  UMOV UR9, UR33 ;  /* 0x0000002100097c82 */ /* 0x000fe20008000000 */
[----:B------:R3:W-:Y:S03]  /*23d0*/  UTMALDG.3D.MULTICAST.2CTA [UR32], [UR14], UR16, desc[UR18] ;  /* 0x000012200e0073b4 */ /* 0x0007e60008211810 */
[----:B------:R4:W-:Y:S01]  /*23e0*/  UTMALDG.3D.MULTICAST.2CTA [UR8], [UR4], UR7, desc[UR18] ;  /* 0x00001208040073b4 */ /* 0x0009e20008211807 */
[----:B---3--:R-:W-:Y:S01]  /*23f0*/  UIADD3 UR34, UPT, UPT, UR34, 0x20, URZ ;  /* 0x0000002022227890 */ /* 0x008fe2000fffe0ff */
[----:B----4-:R-:W-:Y:S01]  /*2400*/  UMOV UR7, UR31 ;  /* 0x0000001f00077c82 */ /* 0x010fe20008000000 */
[----:B------:R-:W-:Y:S01]  /*2410*/  UMOV UR4, UR6 ;  /* 0x0000000600047c82 */ /* 0x000fe20008000000 */
[----:B-1----:R-:W-:Y:S09]  /*2420*/  BRA.U UP2, `(.L_x_32) ;  /* 0xfffffffd023c7547 */ /* 0x002ff2000b83ffff */
.L_x_26:
[----:B------:R-:W-:Y:S01]  /*2430*/  ULEA UR4, UR6, UR13, 0x3 ;  /* 0x0000000d06047291 */ /* 0x000fe2000f8e18ff */
[----:B---3--:R-:W-:Y:S01]  /*2440*/  SHF.L.U32 R0, R12, 0x1f, RZ ;  /* 0x0000001f0c007819 */ /* 0x008fe200000006ff */
[----:B------:R-:W-:Y:S01]  /*2450*/  @!P1 SYNCS.ARRIVE.TRANS64.A1T0 RZ, [UR13+0x178], RZ ;  /* 0x000178ffffff99a7 */ /* 0x000fe2000810000d */
[----:B------:R-:W-:-:S06]  /*2460*/  UISETP.GT.AND UP0, UPT, UR45, UR44, UPT ;  /* 0x0000002c2d00728c */ /* 0x000fcc000bf04270 */
[----:B--2-4-:R2:W3:Y:S03]  /*2470*/  SYNCS.PHASECHK.TRANS64.TRYWAIT P0, [UR4+0xa0], R0 ;  /* 0x0000a000ff0075a7 */ /* 0x0144e60008001104 */
[----:B------:R-:W-:Y:S05]  /*2480*/  BRA.U !UP0, `(.L_x_33) ;  /* 0x0000000108c07547 */ /* 0x000fea000b800000 */
[----:B------:R-:W-:Y:S01]  /*2490*/  UIADD3 UR26, UPT, UPT, UR49, UR7, URZ ;  /* 0x00000007311a7290 */ /* 0x000fe2000fffe0ff */
[----:B------:R-:W-:-:S11]  /*24a0*/  UMOV UR4, UR6 ;  /* 0x0000000600047c82 */ /* 0x000fd60008000000 */
.L_x_39:
[----:B------:R-:W-:Y:S01]  /*24b0*/  ULEA UR17, UR4, UR13, 0x3 ;  /* 0x0000000d04117291 */ /* 0x000fe2000f8e18ff */
[----:B---3--:R-:W-:Y:S01]  /*24c0*/  @P3 MOV R2, 0x5000 ;  /* 0x0000500000023802 */ /* 0x008fe20000000f00 */
[----:B-1-3--:R-:W-:Y:S10]  /*24d0*/  @P0 BRA `(.L_x_34) ;  /* 0x00000000000c0947 */ /* 0x00aff40003800000 */
[----:B------:R-:W-:-:S04]  /*24e0*/  SHF.L.U32 R3, R12, 0x1f, RZ ;  /* 0x0000001f0c037819 */ /* 0x000fc800000006ff */
[----:B------:R-:W3:Y:S02]  /*24f0*/  SYNCS.PHASECHK.TRANS64.TRYWAIT P0, [UR17+0xa0], R3 ;  /* 0x0000a003ff0075a7 */ /* 0x000ee40008001111 */
[----:B---3--:R-:W-:Y:S05]  /*2500*/  @!P0 BRA `(.L_x_35) ;  /* 0x0000006800f08947 */ /* 0x008fea0003800000 */
.L_x_34:
[----:B------:R3:W-:Y:S01]  /*2510*/  @P3 SYNCS.ARRIVE.TRANS64 RZ, [UR17], R2 ;  /* 0x00000002ffff39a7 */ /* 0x0007e20008000011 */
[----:B------:R-:W-:-:S04]  /*2520*/  ULOP3.LUT UR5, UR21, 0x2, URZ, 0xfc, !UPT ;  /* 0x0000000215057892 */ /* 0x000fc8000f8efcff */
[----:B------:R-:W-:-:S09]  /*2530*/  UISETP.NE.AND UP0, UPT, UR5, 0x2, UPT ;  /* 0x000000020500788c */ /* 0x000fd2000bf05270 */
[----:B------:R-:W-:Y:S05]  /*2540*/  BRA.U UP0, `(.L_x_36) ;  /* 0x0000000100047547 */ /* 0x000fea000b800000 */
[----:B-1----:R-:W-:Y:S05]  /*2550*/  BPT.TRAP 0x1 ;  /* 0x000000040000795c */ /* 0x002fea0000300000 */
.L_x_36:
[----:B------:R-:W-:Y:S04]  /*2560*/  BSSY.RECONVERGENT B0, `(.L_x_37) ;  /* 0x0000003000007945 */ /* 0x000fe80003800200 */
[----:B------:R-:W-:Y:S05]  /*2570*/  @!P2 BRA `(.L_x_38) ;  /* 0x000000000004a947 */ /* 0x000fea0003800000 */
[----:B-1----:R-:W-:Y:S05]  /*2580*/  BPT.TRAP 0x1 ;  /* 0x000000040000795c */ /* 0x002fea0000300000 */
.L_x_38:
[----:B-1----:R-:W-:Y:S05]  /*2590*/  BSYNC.RECONVERGENT B0 ;  /* 0x0000000000007941 */ /* 0x002fea0003800200 */
.L_x_37:
[----:B------:R-:W-:Y:S02]  /*25a0*/  UIADD3 UR5, UPT, UPT, UR4, 0x1, URZ ;  /* 0x0000000104057890 */ /* 0x000fe4000fffe0ff */
[----:B------:R-:W-:Y:S02]  /*25b0*/  UIADD3 UR14, UP1, UPT, UR28, 0x80, URZ ;  /* 0x000000801c0e7890 */ /* 0x000fe4000ff3e0ff */
[----:B------:R-:W-:Y:S02]  /*25c0*/  UISETP.NE.AND UP0, UPT, UR5, 0x14, UPT ;  /* 0x000000140500788c */ /* 0x000fe4000bf05270 */
[----:B------:R-:W-:Y:S02]  /*25d0*/  ULEA UR16, UR4, UR38, 0xd ;  /* 0x0000002604107291 */ /* 0x000fe4000f8e68ff */
[----:B------:R-:W-:Y:S02]  /*25e0*/  USEL UR8, URZ, 0x1, UP0 ;  /* 0x00000001ff087887 */ /* 0x000fe40008000000 */
[----:B------:R-:W-:-:S02]  /*25f0*/  USEL UR6, UR5, URZ, UP0 ;  /* 0x000000ff05067287 */ /* 0x000fc40008000000 */
[----:B------:R-:W-:Y:S02]  /*2600*/  UIADD3 UR22, UP0, UPT, UR28, 0x180, URZ ;  /* 0x000001801c167890 */ /* 0x000fe4000ff1e0ff */
[----:B------:R-:W-:Y:S01]  /*2610*/  ULEA UR5, UR6, UR13, 0x3 ;  /* 0x0000000d06057291 */ /* 0x000fe2000f8e18ff */
[----:B------:R-:W-:Y:S01]  /*2620*/  LOP3.LUT R12, R12, UR8, RZ, 0x3c, !PT ;  /* 0x000000080c0c7c12 */ /* 0x000fe2000f8e3cff */
[----:B------:R-:W-:Y:S02]  /*2630*/  ULEA UR8, UR4, UR37, 0xb ;  /* 0x0000002504087291 */ /* 0x000fe4000f8e58ff */
[----:B------:R-:W-:Y:S01]  /*2640*/  USHF.L.U32 UR18, UR7, 0x5, URZ ;  /* 0x0000000507127899 */ /* 0x000fe200080006ff */
[----:B--2---:R-:W-:Y:S01]  /*2650*/  SHF.L.U32 R0, R12, 0x1f, RZ ;  /* 0x0000001f0c007819 */ /* 0x004fe200000006ff */
[----:B------:R-:W-:Y:S02]  /*2660*/  ULOP3.LUT UR17, UR17, 0xfefffff8, URZ, 0xc0, !UPT ;  /* 0xfefffff811117892 */ /* 0x000fe4000f8ec0ff */
[----:B------:R-:W-:Y:S01]  /*2670*/  UPRMT UR4, URZ, 0x5410, UR25 ;  /* 0x00005410ff047896 */ /* 0x000fe20008000019 */
[----:B------:R4:W1:Y:S01]  /*2680*/  SYNCS.PHASECHK.TRANS64.TRYWAIT P0, [UR5+0xa0], R0 ;  /* 0x0000a000ff0075a7 */ /* 0x0008620008001105 */
[----:B------:R-:W-:-:S02]  /*2690*/  UIADD3.X UR15, UPT, UPT, URZ, UR29, URZ, UP1, !UPT ;  /* 0x0000001dff0f7290 */ /* 0x000fc40008ffe4ff */
[----:B------:R-:W-:Y:S02]  /*26a0*/  UPRMT UR5, URZ, 0x5410, UR24 ;  /* 0x00005410ff057896 */ /* 0x000fe40008000018 */
[----:B------:R-:W-:Y:S01]  /*26b0*/  UIADD3.X UR23, UPT, UPT, URZ, UR29, URZ, UP0, !UPT ;  /* 0x0000001dff177290 */ /* 0x000fe200087fe4ff */
[----:B------:R-:W-:Y:S01]  /*26c0*/  UMOV UR32, 0x0 ;  /* 0x0000000000207882 */ /* 0x000fe20000000000 */
[----:B------:R-:W-:Y:S01]  /*26d0*/  UMOV UR33, 0x10000000 ;  /* 0x1000000000217882 */ /* 0x000fe20000000000 */
[----:B------:R-:W-:Y:S01]  /*26e0*/  UMOV UR19, UR35 ;  /* 0x0000002300137c82 */ /* 0x000fe20008000000 */
[----:B------:R-:W-:Y:S01]  /*26f0*/  UMOV UR20, UR36 ;  /* 0x0000002400147c82 */ /* 0x000fe20008000000 */
[----:B------:R-:W-:Y:S01]  /*2700*/  UMOV UR12, UR36 ;  /* 0x00000024000c7c82 */ /* 0x000fe20008000000 */
[----:B------:R-:W-:Y:S01]  /*2710*/  UMOV UR9, UR17 ;  /* 0x0000001100097c82 */ /* 0x000fe20008000000 */
[----:B------:R-:W-:Y:S01]  /*2720*/  UMOV UR10, UR18 ;  /* 0x00000012000a7c82 */ /* 0x000fe20008000000 */
[----:B------:R2:W-:Y:S01]  /*2730*/  UTMALDG.3D.MULTICAST.2CTA [UR16], [UR14], UR4, desc[UR32] ;  /* 0x000020100e0073b4 */ /* 0x0005e20008211804 */
[----:B------:R-:W-:-:S04]  /*2740*/  UIADD3 UR7, UPT, UPT, UR7, 0x1, URZ ;  /* 0x0000000107077890 */ /* 0x000fc8000fffe0ff */
[----:B------:R-:W-:Y:S01]  /*2750*/  UISETP.NE.AND UP0, UPT, UR7, UR26, UPT ;  /* 0x0000001a0700728c */ /* 0x000fe2000bf05270 */
[----:B------:R4:W-:Y:S01]  /*2760*/  UTMALDG.3D.MULTICAST.2CTA [UR8], [UR22], UR5, desc[UR32] ;  /* 0x00002008160073b4 */ /* 0x0009e20008211805 */
[----:B--2---:R-:W-:-:S07]  /*2770*/  UMOV UR4, UR6 ;  /* 0x0000000600047c82 */ /* 0x004fce0008000000 */
[----:B----4-:R-:W-:Y:S05]  /*2780*/  BRA.U UP0, `(.L_x_39) ;  /* 0xfffffffd00487547 */ /* 0x010fea000b83ffff */
.L_x_33:
[C---:B------:R-:W-:Y:S01]  /*2790*/  LEA R3, R11.reuse, UR13, 0x3 ;  /* 0x0000000d0b037c11 */ /* 0x040fe2000f8e18ff */
[----:B------:R-:W-:Y:S01]  /*27a0*/  NOP ;  /* 0x0000000000007918 */ /* 0x000fe20000000000 */
[----:B--2---:R-:W-:Y:S02]  /*27b0*/  SHF.L.U32 R0, R10, 0x1f, RZ ;  /* 0x0000001f0a007819 */ /* 0x004fe400000006ff */
[----:B------:R-:W-:Y:S02]  /*27c0*/  LEA R5, R11, UR13, 0x4 ;  /* 0x0000000d0b057c11 */ /* 0x000fe4000f8e20ff */
[----:B-1-3--:R-:W1:Y:S02]  /*27d0*/  SYNCS.PHASECHK.TRANS64.TRYWAIT P0, [R3+URZ+0x180], R0 ;  /* 0x00018000030075a7 */ /* 0x00ae6400080011ff */
[----:B-1----:R-:W-:Y:S05]  /*27e0*/  @!P0 BRA `(.L_x_40) ;  /* 0x0000006800508947 */ /* 0x002fea0003800000 */
.L_x_153:
[----:B------:R-:W2:Y:S01]  /*27f0*/  LDS.128 R4, [R5+0x210] ;  /* 0x0002100005047984 */ /* 0x000ea20000000c00 */
[----:B------:R-:W-:Y:S01]  /*2800*/  UISETP.GE.AND UP0, UPT, UR40, 0x1, UPT ;  /* 0x000000012800788c */ /* 0x000fe2000bf06270 */
[----:B------:R-:W-:Y:S01]  /*2810*/  @!PT LDS RZ, [RZ] ;  /* 0x00000000fffff984 */ /* 0x000fe20000000800 */
[----:B------:R-:W-:Y:S01]  /*2820*/  @!PT LDS RZ, [RZ] ;  /* 0x00000000fffff984 */ /* 0x000fe20000000800 */
[----:B------:R-:W-:Y:S01]  /*2830*/  @!PT LDS RZ, [RZ] ;  /* 0x00000000fffff984 */ /* 0x000fe20000000800 */
[----:B------:R-:W-:Y:S01]  /*2840*/  @!PT LDS RZ, [RZ] ;  /* 0x00000000fffff984 */ /* 0x000fe20000000800 */
[----:B------:R3:W-:Y:S06]  /*2850*/  MEMBAR.ALL.CTA ;  /* 0x0000000000007992 */ /* 0x0007ec0000008000 */
[----:B---3--:R-:W3:Y:S01]  /*2860*/  FENCE.VIEW.ASYNC.S ;  /* 0x00000000000073c6 */ /* 0x008ee20000000000 */
[----:B--2---:R-:W-:-:S13]  /*2870*/  LOP3.LUT P0, RZ, R6, 0x1, RZ, 0xc0, !PT ;  /* 0x0000000106ff7812 */ /* 0x004fda000780c0ff */
[----:B---3--:R-:W-:Y:S01]  /*2880*/  VOTEU.ANY UP1, P0 ;  /* 0x0000000000ff7886 */ /* 0x008fe20000020100 */
[----:B------:R-:W-:-:S13]  /*2890*/  PLOP3.LUT P0, PT, PT, PT, UP1, 0x80, 0x8 ;  /* 0x000000000008781c */ /* 0x000fda0003f0f018 */
[----:B-1----:R-:W-:Y:S02]  /*28a0*/  @P0 LOP3.LUT R0, R5, 0xffff, RZ, 0xc0, !PT ;  /* 0x0000ffff05000812 */ /* 0x002fe400078ec0ff */
[----:B------:R-:W-:Y:S02]  /*28b0*/  @P0 MOV R2, R4 ;  /* 0x0000000400020202 */ /* 0x000fe40000000f00 */
[----:B------:R-:W-:Y:S01]  /*28c0*/  @P0 R2UR UR5, R0 ;  /* 0x00000000000502ca */ /* 0x000fe200000e0000 */
[----:B------:R-:W-:Y:S01]  /*28d0*/  VIADD R0, R3, 0x190 ;  /* 0x0000019003007836 */ /* 0x000fe20000000000 */
[----:B------:R-:W-:Y:S02]  /*28e0*/  @P0 SHF.R.U32.HI R4, RZ, 0x10, R5 ;  /* 0x00000010ff040819 */ /* 0x000fe40000011605 */
[----:B------:R-:W-:Y:S02]  /*28f0*/  @P0 R2UR UR7, R2 ;  /* 0x00000000020702ca */ /* 0x000fe400000e0000 */
[----:B------:R-:W-:-:S02]  /*2900*/  PRMT R0, RZ, 0x654, R0 ;  /* 0x00000654ff007816 */ /* 0x000fc40000000000 */
[----:B------:R-:W-:Y:S02]  /*2910*/  @P0 R2UR UR4, R4 ;  /* 0x00000000040402ca */ /* 0x000fe400000e0000 */
[----:B------:R1:W-:Y:S03]  /*2920*/  SYNCS.ARRIVE.TRANS64.RED.A1T0 RZ, [R0+URZ], RZ ;  /* 0x000000ff00ff79a7 */ /* 0x0003e600081004ff */
[----:B------:R-:W-:-:S04]  /*2930*/  @UP1 UMOV UR39, UR5 ;  /* 0x0000000500271c82 */ /* 0x000fc80008000000 */
[----:B------:R-:W-:-:S04]  /*2940*/  @UP1 UMOV UR41, UR7 ;  /* 0x0000000700291c82 */ /* 0x000fc80008000000 */
[----:B------:R-:W-:Y:S01]  /*2950*/  @UP1 UMOV UR36, UR4 ;  /* 0x0000000400241c82 */ /* 0x000fe20008000000 */
[----:B------:R-:W-:Y:S05]  /*2960*/  BRA.U !UP0, `(.L_x_41) ;  /* 0x0000000108d47547 */ /* 0x000fea000b800000 */
[----:B------:R-:W2:Y:S01]  /*2970*/  LDCU.128 UR16, c[0x0][0xb10] ;  /* 0x00016200ff1077ac */ /* 0x000ea20008000c00 */
[----:B------:R-:W3:Y:S01]  /*2980*/  LDCU UR12, c[0x0][0xb20] ;  /* 0x00016400ff0c77ac */ /* 0x000ee20008000800 */
[----:B------:R-:W4:Y:S01]  /*2990*/  LDCU UR20, c[0x0][0xb0c] ;  /* 0x00016180ff1477ac */ /* 0x000f220008000800 */
[----:B------:R-:W1:Y:S01]  /*29a0*/  LDCU.64 UR8, c[0x0][0xb28] ;  /* 0x00016500ff0877ac */ /* 0x000e620008000a00 */
[----:B------:R-:W-:Y:S02]  /*29b0*/  UISETP.NE.AND UP3, UPT, UR40, 0x1, UPT ;  /* 0x000000012800788c */ /* 0x000fe4000bf65270 */
[----:B--2---:R-:W-:Y:S02]  /*29c0*/  UIMAD.WIDE.U32 UR10, UR42, UR19, URZ ;  /* 0x000000132a0a72a5 */ /* 0x004fe4000f8e00ff */
[----:B------:R-:W-:Y:S02]  /*29d0*/  UIMAD.WIDE.U32 UR4, UR43, UR16, URZ ;  /* 0x000000102b0472a5 */ /* 0x000fe4000f8e00ff */
[----:B------:R-:W-:-:S02]  /*29e0*/  UISETP.NE.AND UP0, UPT, UR18, 0x1, UPT ;  /* 0x000000011200788c */ /* 0x000fc4000bf05270 */
[----:B------:R-:W-:Y:S01]  /*29f0*/  UIMAD.WIDE.U32 UR22, UR39, UR19, URZ ;  /* 0x00000013271672a5 */ /* 0x000fe2000f8e00ff */
[----:B------:R-:W-:Y:S02]  /*2a00*/  UMOV UR10, UR11 ;  /* 0x0000000b000a7c82 */ /* 0x000fe40008000000 */
[----:B------:R-:W-:Y:S01]  /*2a10*/  UMOV UR4, UR5 ;  /* 0x0000000500047c82 */ /* 0x000fe20008000000 */
[----:B---3--:R-:W-:Y:S02]  /*2a20*/  USHF.R.U32.HI UR10, URZ, UR12, UR10 ;  /* 0x0000000cff0a7299 */ /* 0x008fe4000801160a */
[----:B----4-:R-:W-:Y:S02]  /*2a30*/  UISETP.NE.AND UP2, UPT, UR20, 0x1, UPT ;  /* 0x000000011400788c */ /* 0x010fe4000bf45270 */
[----:B------:R-:W-:Y:S02]  /*2a40*/  USHF.R.U32.HI UR4, URZ, UR17, UR4 ;  /* 0x00000011ff047299 */ /* 0x000fe40008011604 */
[----:B------:R-:W-:-:S02]  /*2a50*/  USEL UR5, UR42, UR10, !UP0 ;  /* 0x0000000a2a057287 */ /* 0x000fc4000c000000 */
[----:B------:R-:W-:Y:S02]  /*2a60*/  USEL UR7, UR43, UR4, !UP2 ;  /* 0x000000042b077287 */ /* 0x000fe4000d000000 */
[----:B-1----:R-:W-:Y:S01]  /*2a70*/  UIMAD.WIDE.U32 UR10, UR5, UR8, URZ ;  /* 0x00000008050a72a5 */ /* 0x002fe2000f8e00ff */
[----:B------:R-:W-:Y:S01]  /*2a80*/  UMOV UR4, UR23 ;  /* 0x0000001700047c82 */ /* 0x000fe20008000000 */
[----:B------:R-:W-:Y:S02]  /*2a90*/  UIMAD.WIDE.U32 UR14, UR41, UR16, URZ ;  /* 0x00000010290e72a5 */ /* 0x000fe4000f8e00ff */
[----:B------:R-:W-:-:S03]  /*2aa0*/  UIMAD.WIDE.U32 UR22, UR7, UR8, URZ ;  /* 0x00000008071672a5 */ /* 0x000fc6000f8e00ff */
[----:B------:R-:W-:Y:S01]  /*2ab0*/  UMOV UR10, UR11 ;  /* 0x0000000b000a7c82 */ /* 0x000fe20008000000 */
[----:B------:R-:W-:Y:S02]  /*2ac0*/  USHF.R.U32.HI UR4, URZ, UR12, UR4 ;  /* 0x0000000cff047299 */ /* 0x000fe40008011604 */
[----:B------:R-:W-:Y:S01]  /*2ad0*/  @UP3 USHF.R.U32.HI UR5, URZ, UR9, UR10 ;  /* 0x00000009ff053299 */ /* 0x000fe2000801160a */
[----:B------:R-:W-:Y:S01]  /*2ae0*/  UMOV UR14, UR15 ;  /* 0x0000000f000e7c82 */ /* 0x000fe20008000000 */
[----:B------:R-:W-:Y:S01]  /*2af0*/  UMOV UR22, UR23 ;  /* 0x0000001700167c82 */ /* 0x000fe20008000000 */
[----:B------:R-:W-:Y:S02]  /*2b00*/  USHF.R.U32.HI UR17, URZ, UR17, UR14 ;  /* 0x00000011ff117299 */ /* 0x000fe4000801160e */
[----:B------:R-:W-:Y:S02]  /*2b10*/  USEL UR4, UR39, UR4, !UP0 ;  /* 0x0000000427047287 */ /* 0x000fe4000c000000 */
[----:B------:R-:W-:-:S02]  /*2b20*/  @UP3 USHF.R.U32.HI UR7, URZ, UR9, UR22 ;  /* 0x00000009ff073299 */ /* 0x000fc40008011616 */
[----:B------:R-:W-:Y:S02]  /*2b30*/  UIMAD UR10, UR40, UR5, URZ ;  /* 0x00000005280a72a4 */ /* 0x000fe4000f8e02ff */
[----:B------:R-:W-:Y:S02]  /*2b40*/  USEL UR5, UR41, UR17, !UP2 ;  /* 0x0000001129057287 */ /* 0x000fe4000d000000 */
[----:B------:R-:W-:Y:S02]  /*2b50*/  UIMAD UR12, UR40, UR7, URZ ;  /* 0x00000007280c72a4 */ /* 0x000fe4000f8e02ff */
[----:B------:R-:W-:Y:S02]  /*2b60*/  UISETP.GE.AND UP0, UPT, UR4, UR10, UPT ;  /* 0x0000000a0400728c */ /* 0x000fe4000bf06270 */
[----:B------:R-:W-:Y:S02]  /*2b70*/  UIMAD.WIDE.U32 UR10, UR4, UR8, URZ ;  /* 0x00000008040a72a5 */ /* 0x000fe4000f8e00ff */
[----:B------:R-:W-:-:S02]  /*2b80*/  UISETP.GE.OR UP0, UPT, UR5, UR12, UP0 ;  /* 0x0000000c0500728c */ /* 0x000fc40008706670 */
        /* <DEDUP_REMOVED lines=19> */
.L_x_41:
[----:B------:R-:W2:Y:S02]  /*2cc0*/  LDCU UR4, c[0x0][0xb30] ;  /* 0x00016600ff0477ac */ /* 0x000ea40008000800 */
[----:B--2---:R-:W-:-:S09]  /*2cd0*/  UISETP.NE.AND UP0, UPT, UR4, 0x1, UPT ;  /* 0x000000010400788c */ /* 0x004fd2000bf05270 */
[----:B------:R-:W-:Y:S05]  /*2ce0*/  BRA.U UP0, `(.L_x_42) ;  /* 0x0000000100447547 */ /* 0x000fea000b800000 */
[----:B------:R-:W2:Y:S01]  /*2cf0*/  LDCU.128 UR16, c[0x0][0xb10] ;  /* 0x00016200ff1077ac */ /* 0x000ea20008000c00 */
[----:B------:R-:W3:Y:S01]  /*2d00*/  LDCU UR10, c[0x0][0xb0c] ;  /* 0x00016180ff0a77ac */ /* 0x000ee20008000800 */
[----:B------:R-:W4:Y:S01]  /*2d10*/  LDCU UR7, c[0x0][0xb20] ;  /* 0x00016400ff0777ac */ /* 0x000f220008000800 */
[----:B--2---:R-:W-:Y:S02]  /*2d20*/  UIMAD.WIDE.U32 UR8, UR41, UR16, URZ ;  /* 0x00000010290872a5 */ /* 0x004fe4000f8e00ff */
[----:B------:R-:W-:Y:S02]  /*2d30*/  UIMAD.WIDE.U32 UR4, UR39, UR19, URZ ;  /* 0x00000013270472a5 */ /* 0x000fe4000f8e00ff */
[----:B---3--:R-:W-:Y:S02]  /*2d40*/  UISETP.NE.AND UP2, UPT, UR10, 0x1, UPT ;  /* 0x000000010a00788c */ /* 0x008fe4000bf45270 */
[----:B------:R-:W-:Y:S01]  /*2d50*/  UISETP.NE.AND UP0, UPT, UR18, 0x1, UPT ;  /* 0x000000011200788c */ /* 0x000fe2000bf05270 */
[----:B------:R-:W-:-:S02]  /*2d60*/  UMOV UR8, UR9 ;  /* 0x0000000900087c82 */ /* 0x000fc40008000000 */
[----:B------:R-:W-:Y:S01]  /*2d70*/  UMOV UR4, UR5 ;  /* 0x0000000500047c82 */ /* 0x000fe20008000000 */
[----:B------:R-:W-:Y:S02]  /*2d80*/  USHF.R.U32.HI UR17, URZ, UR17, UR8 ;  /* 0x00000011ff117299 */ /* 0x000fe40008011608 */
[----:B----4-:R-:W-:Y:S02]  /*2d90*/  USHF.R.U32.HI UR4, URZ, UR7, UR4 ;  /* 0x00000007ff047299 */ /* 0x010fe40008011604 */
[----:B------:R-:W-:Y:S02]  /*2da0*/  USEL UR5, UR41, UR17, !UP2 ;  /* 0x0000001129057287 */ /* 0x000fe4000d000000 */
[----:B------:R-:W-:-:S04]  /*2db0*/  USEL UR4, UR39, UR4, !UP0 ;  /* 0x0000000427047287 */ /* 0x000fc8000c000000 */
[----:B------:R-:W-:Y:S02]  /*2dc0*/  UIADD3 UR7, UPT, UPT, UR5, -UR4, URZ ;  /* 0x8000000405077290 */ /* 0x000fe4000fffe0ff */
[----:B------:R-:W-:Y:S02]  /*2dd0*/  UIADD3 UR4, UPT, UPT, -UR5, UR4, URZ ;  /* 0x0000000405047290 */ /* 0x000fe4000fffe1ff */
[----:B------:R-:W-:Y:S02]  /*2de0*/  UIMAD UR39, UR7, UR18, UR39 ;  /* 0x00000012072772a4 */ /* 0x000fe4000f8e0227 */
[----:B------:R-:W-:-:S12]  /*2df0*/  UIMAD UR41, UR4, UR10, UR41 ;  /* 0x0000000a042972a4 */ /* 0x000fd8000f8e0229 */
.L_x_42:
[----:B------:R-:W-:Y:S01]  /*2e00*/  VIADD R11, R11, 0x1 ;  /* 0x000000010b0b7836 */ /* 0x000fe20000000000 */
[----:B------:R-:W-:Y:S02]  /*2e10*/  R2UR UR5, R91 ;  /* 0x000000005b0572ca */ /* 0x000fe400000e0000 */
[----:B------:R-:W-:Y:S02]  /*2e20*/  R2UR UR4, R90 ;  /* 0x000000005a0472ca */ /* 0x000fe400000e0000 */
[C---:B------:R-:W-:Y:S02]  /*2e30*/  ISETP.NE.AND P0, PT, R11.reuse, 0x2, PT ;  /* 0x000000020b00780c */ /* 0x040fe40003f05270 */
[----:B------:R-:W-:Y:S02]  /*2e40*/  PLOP3.LUT P1, PT, PT, PT, PT, 0x80, 0x8 ;  /* 0x000000000008781c */ /* 0x000fe40003f2f070 */
[----:B------:R-:W-:Y:S02]  /*2e50*/  SEL R3, RZ, 0x1, P0 ;  /* 0x00000001ff037807 */ /* 0x000fe40000000000 */
[----:B------:R-:W-:-:S02]  /*2e60*/  SEL R11, R11, RZ, P0 ;  /* 0x000000ff0b0b7207 */ /* 0x000fc40000000000 */
[----:B------:R-:W-:Y:S01]  /*2e70*/  LOP3.LUT R10, R10, R3, RZ, 0x3c, !PT ;  /* 0x000000030a0a7212 */ /* 0x000fe200078e3cff */
[----:B------:R-:W-:Y:S02]  /*2e80*/  UIADD3 UR26, UPT, UPT, UR41, UR5, URZ ;  /* 0x00000005291a7290 */ /* 0x000fe4000fffe0ff */
[----:B------:R-:W-:Y:S01]  /*2e90*/  UIADD3 UR32, UPT, UPT, UR39, UR4, URZ ;  /* 0x0000000427207290 */ /* 0x000fe2000fffe0ff */
[----:B------:R-:W-:Y:S11]  /*2ea0*/  BRA.U UP1, `(.L_x_43) ;  /* 0xfffffff101307547 */ /* 0x000ff6000b83ffff */
[----:B------:R-:W-:Y:S01]  /*2eb0*/  UIADD3 UR13, UPT, UPT, UR13, 0xa0, URZ ;  /* 0x000000a00d0d7890 */ /* 0x000fe2000fffe0ff */
[----:B------:R-:W-:-:S03]  /*2ec0*/  SHF.L.U32 R3, R12, 0x1f, RZ ;  /* 0x0000001f0c037819 */ /* 0x000fc600000006ff */
[----:B------:R-:W-:-:S09]  /*2ed0*/  ULEA UR4, UR6, UR13, 0x3 ;  /* 0x0000000d06047291 */ /* 0x000fd2000f8e18ff */
[----:B------:R-:W2:Y:S02]  /*2ee0*/  SYNCS.PHASECHK.TRANS64.TRYWAIT P0, [UR4], R3 ;  /* 0x00000003ff0075a7 */ /* 0x000ea40008001104 */
[----:B--2---:R-:W-:Y:S05]  /*2ef0*/  @!P0 BRA `(.L_x_44) ;  /* 0x0000006000a08947 */ /* 0x004fea0003800000 */
.L_x_155:
[----:B------:R-:W-:-:S04]  /*2f00*/  UIADD3 UR4, UPT, UPT, UR6, 0x1, URZ ;  /* 0x0000000106047890 */ /* 0x000fc8000fffe0ff */
[----:B------:R-:W-:-:S04]  /*2f10*/  UISETP.NE.AND UP0, UPT, UR4, 0x14, UPT ;  /* 0x000000140400788c */ /* 0x000fc8000bf05270 */
[----:B------:R-:W-:Y:S02]  /*2f20*/  USEL UR6, URZ, 0x1, UP0 ;  /* 0x00000001ff067887 */ /* 0x000fe40008000000 */
[----:B------:R-:W-:-:S04]  /*2f30*/  USEL UR4, UR4, URZ, UP0 ;  /* 0x000000ff04047287 */ /* 0x000fc80008000000 */
[----:B------:R-:W-:Y:S01]  /*2f40*/  ULEA UR5, UR4, UR13, 0x3 ;  /* 0x0000000d04057291 */ /* 0x000fe2000f8e18ff */
[----:B------:R-:W-:-:S04]  /*2f50*/  LOP3.LUT R2, R12, UR6, RZ, 0x3c, !PT ;  /* 0x000000060c027c12 */ /* 0x000fc8000f8e3cff */
[----:B-1----:R-:W-:-:S04]  /*2f60*/  SHF.L.U32 R3, R2, 0x1f, RZ ;  /* 0x0000001f02037819 */ /* 0x002fc800000006ff */
[----:B------:R-:W1:Y:S02]  /*2f70*/  SYNCS.PHASECHK.TRANS64.TRYWAIT P0, [UR5], R3 ;  /* 0x00000003ff0075a7 */ /* 0x000e640008001105 */
[----:B-1----:R-:W-:Y:S05]  /*2f80*/  @!P0 BRA `(.L_x_45) ;  /* 0x0000006000948947 */ /* 0x002fea0003800000 */
.L_x_157:
        /* <DEDUP_REMOVED lines=9> */
.L_x_159:
        /* <DEDUP_REMOVED lines=9> */
.L_x_161:
        /* <DEDUP_REMOVED lines=9> */
.L_x_163:
        /* <DEDUP_REMOVED lines=9> */
.L_x_165:
        /* <DEDUP_REMOVED lines=9> */
.L_x_167:
        /* <DEDUP_REMOVED lines=9> */
.L_x_169:
        /* <DEDUP_REMOVED lines=9> */
.L_x_171:
        /* <DEDUP_REMOVED lines=9> */
.L_x_173:
        /* <DEDUP_REMOVED lines=9> */
.L_x_175:
        /* <DEDUP_REMOVED lines=9> */
.L_x_177:
        /* <DEDUP_REMOVED lines=9> */
.L_x_179:
        /* <DEDUP_REMOVED lines=9> */
.L_x_181:
        /* <DEDUP_REMOVED lines=9> */
.L_x_183:
        /* <DEDUP_REMOVED lines=9> */
.L_x_185:
        /* <DEDUP_REMOVED lines=9> */
.L_x_187:
        /* <DEDUP_REMOVED lines=9> */
.L_x_189:
        /* <DEDUP_REMOVED lines=9> */
.L_x_191:
[----:B------:R-:W-:-:S04]  /*3920*/  UIADD3 UR4, UPT, UPT, UR4, 0x1, URZ ;  /* 0x0000000104047890 */ /* 0x000fc8000fffe0ff */
[----:B------:R-:W-:-:S04]  /*3930*/  UISETP.NE.AND UP0, UPT, UR4, 0x14, UPT ;  /* 0x000000140400788c */ /* 0x000fc8000bf05270 */
[----:B------:R-:W-:Y:S02]  /*3940*/  USEL UR5, URZ, 0x1, UP0 ;  /* 0x00000001ff057887 */ /* 0x000fe40008000000 */
[----:B------:R-:W-:-:S04]  /*3950*/  USEL UR4, UR4, URZ, UP0 ;  /* 0x000000ff04047287 */ /* 0x000fc80008000000 */
[----:B------:R-:W-:Y:S01]  /*3960*/  ULEA UR4, UR4, UR13, 0x3 ;  /* 0x0000000d04047291 */ /* 0x000fe2000f8e18ff */
[----:B-1----:R-:W-:-:S04]  /*3970*/  LOP3.LUT R3, R2, UR5, RZ, 0x3c, !PT ;  /* 0x0000000502037c12 */ /* 0x002fc8000f8e3cff */
[----:B------:R-:W-:Y:S01]  /*3980*/  SHF.L.U32 R3, R3, 0x1f, RZ ;  /* 0x0000001f03037819 */ /* 0x000fe200000006ff */
[----:B------:R-:W-:-:S07]  /*3990*/  IMAD.U32 R0, RZ, RZ, UR4 ;  /* 0x00000004ff007e24 */ /* 0x000fce000f8e00ff */
.L_x_63:
[----:B-1----:R1:W2:Y:S02]  /*39a0*/  SYNCS.PHASECHK.TRANS64.TRYWAIT P0, [R0+URZ], R3 ;  /* 0x00000003000075a7 */ /* 0x0022a400080011ff */
[----:B--2---:R-:W-:Y:S05]  /*39b0*/  @!P0 NANOSLEEP.SYNCS 0x989680 ;  /* 0x009896800000895d */ /* 0x004fea0003900000 */
[----:B------:R-:W2:Y:S02]  /*39c0*/  @!P0 SYNCS.PHASECHK.TRANS64 P0, [R0+URZ], R3 ;  /* 0x00000003000085a7 */ /* 0x000ea400080010ff */
[----:B--2---:R-:W-:Y:S05]  /*39d0*/  @P0 EXIT ;  /* 0x000000000000094d */ /* 0x004fea0003800000 */
[----:B------:R-:W-:Y:S05]  /*39e0*/  BRA `(.L_x_63) ;  /* 0xfffffffc00ec7947 */ /* 0x000fea000383ffff */
.L_x_23:
[----:B------:R-:W1:Y:S02]  /*39f0*/  S2UR UR4, SR_CgaCtaId ;  /* 0x00000000000479c3 */ /* 0x000e640000008800 */
[----:B-1----:R-:W-:-:S04]  /*3a00*/  UISETP.NE.AND UP0, UPT, UR4, URZ, UPT ;  /* 0x000000ff0400728c */ /* 0x002fc8000bf05270 */
[----:B------:R-:W-:-:S09]  /*3a10*/  UISETP.NE.OR UP0, UPT, UR22, 0x1, UP0 ;  /* 0x000000011600788c */ /* 0x000fd20008705670 */
[----:B------:R-:W-:Y:S05]  /*3a20*/  BRA.U UP0, `(.L_x_64) ;  /* 0x00000005004c7547 */ /* 0x000fea000b800000 */
[----:B------:R-:W1:Y:S01]  /*3a30*/  S2UR UR5, SR_CgaCtaId ;  /* 0x00000000000579c3 */ /* 0x000e620000008800 */
[----:B------:R-:W-:Y:S01]  /*3a40*/  UMOV UR4, 0x400 ;  /* 0x0000040000047882 */ /* 0x000fe20000000000 */
[----:B------:R-:W-:Y:S01]  /*3a50*/  ISETP.GE.U32.AND P2, PT, R0, 0x10, PT ;  /* 0x000000100000780c */ /* 0x000fe20003f46070 */
[----:B------:R-:W-:Y:S01]  /*3a60*/  IMAD.MOV.U32 R12, RZ, RZ, 0x1 ;  /* 0x00000001ff0c7424 */ /* 0x000fe200078e00ff */
[----:B------:R-:W-:Y:S02]  /*3a70*/  CS2R R10, SRZ ;  /* 0x00000000000a7805 */ /* 0x000fe4000001ff00 */
[----:B------:R-:W-:Y:S01]  /*3a80*/  CS2R R8, SRZ ;  /* 0x0000000000087805 */ /* 0x000fe2000001ff00 */
[----:B-1----:R-:W-:-:S03]  /*3a90*/  ULEA UR6, UR5, UR4, 0x18 ;  /* 0x0000000405067291 */ /* 0x002fc6000f8ec0ff */
[----:B------:R-:W-:-:S09]  /*3aa0*/  UMOV UR5, URZ ;  /* 0x000000ff00057c82 */ /* 0x000fd20008000000 */
.L_x_68:
[----:B------:R-:W-:Y:S02]  /*3ab0*/  LEA R2, R8, UR6, 0x3 ;  /* 0x0000000608027c11 */ /* 0x000fe4000f8e18ff */
[----:B------:R-:W-:-:S03]  /*3ac0*/  SHF.L.U32 R5, R9, 0x1f, RZ ;  /* 0x0000001f09057819 */ /* 0x000fc600000006ff */
[----:B------:R-:W-:Y:S01]  /*3ad0*/  VIADD R4, R2, 0x1f0 ;  /* 0x000001f002047836 */ /* 0x000fe20000000000 */
[----:B------:R-:W1:Y:S02]  /*3ae0*/  SYNCS.PHASECHK.TRANS64.TRYWAIT P0, [R2+URZ+0x1e0], R5 ;  /* 0x0001e005020075a7 */ /* 0x000e6400080011ff */
[----:B-1----:R-:W-:Y:S05]  /*3af0*/  @!P0 BRA `(.L_x_65) ;  /* 0x0000005c00688947 */ /* 0x002fea0003800000 */
.L_x_192:
[----:B------:R-:W-:Y:S01]  /*3b00*/  ULEA UR4, UR5, UR6, 0x3 ;  /* 0x0000000605047291 */ /* 0x000fe2000f8e18ff */
[----:B------:R-:W-:Y:S02]  /*3b10*/  PRMT R4, RZ, 0x654, R4 ;  /* 0x00000654ff047816 */ /* 0x000fe40000000004 */
[----:B-1----:R-:W-:Y:S01]  /*3b20*/  SHF.L.U32 R5, R12, 0x1f, RZ ;  /* 0x0000001f0c057819 */ /* 0x002fe200000006ff */
[----:B------:R-:W-:Y:S01]  /*3b30*/  UIADD3 UR7, UPT, UPT, UR4, 0x180, URZ ;  /* 0x0000018004077890 */ /* 0x000fe2000fffe0ff */
[----:B------:R1:W-:Y:S05]  /*3b40*/  SYNCS.ARRIVE.TRANS64.RED.A1T0 RZ, [R4+URZ], RZ ;  /* 0x000000ff04ff79a7 */ /* 0x0003ea00081004ff */
[----:B------:R-:W-:Y:S01]  /*3b50*/  IMAD.U32 R7, RZ, RZ, UR7 ;  /* 0x00000007ff077e24 */ /* 0x000fe2000f8e00ff */
[----:B------:R-:W2:Y:S04]  /*3b60*/  SYNCS.PHASECHK.TRANS64.TRYWAIT P0, [UR4+0x190], R5 ;  /* 0x00019005ff0075a7 */ /* 0x000ea80008001104 */
[----:B------:R-:W-:Y:S01]  /*3b70*/  PRMT R6, R0, 0x654, R7 ;  /* 0x0000065400067816 */ /* 0x000fe20000000007 */
[----:B-1----:R-:W-:Y:S01]  /*3b80*/  @!P2 IMAD.MOV.U32 R4, RZ, RZ, 0x10 ;  /* 0x00000010ff04a424 */ /* 0x002fe200078e00ff */
[----:B--2---:R-:W-:Y:S06]  /*3b90*/  @!P0 BRA `(.L_x_66) ;  /* 0x0000005c00548947 */ /* 0x004fec0003800000 */
.L_x_194:
[----:B------:R-:W-:Y:S01]  /*3ba0*/  ULEA UR8, UR5, UR6, 0x4 ;  /* 0x0000000605087291 */ /* 0x000fe2000f8e20ff */
[----:B------:R-:W-:Y:S01]  /*3bb0*/  SEL R3, R6, R3, !P2 ;  /* 0x0000000306037207 */ /* 0x000fe20005000000 */
[----:B------:R-:W-:Y:S01]  /*3bc0*/  UIADD3 UR9, UPT, UPT, UR4, 0x180, URZ ;  /* 0x0000018004097890 */ /* 0x000fe2000fffe0ff */
[----:B-1----:R-:W-:Y:S01]  /*3bd0*/  LEA R2, R11, UR6, 0x3 ;  /* 0x000000060b027c11 */ /* 0x002fe2000f8e18ff */
[----:B------:R-:W-:Y:S01]  /*3be0*/  UIADD3 UR8, UPT, UPT, UR8, 0x210, URZ ;  /* 0x0000021008087890 */ /* 0x000fe2000fffe0ff */
[----:B------:R-:W-:Y:S01]  /*3bf0*/  SHF.L.U32 R5, R10, 0x1f, RZ ;  /* 0x0000001f0a057819 */ /* 0x000fe200000006ff */
[----:B------:R1:W-:Y:S01]  /*3c00*/  @!P2 SYNCS.ARRIVE.TRANS64.RED RZ, [R3+URZ], R4 ;  /* 0x0000000403ffa9a7 */ /* 0x0003e200080004ff */
[----:B------:R-:W-:Y:S01]  /*3c10*/  UIADD3 UR4, UPT, UPT, UR5, 0x1, URZ ;  /* 0x0000000105047890 */ /* 0x000fe2000fffe0ff */
[----:B------:R-:W-:-:S03]  /*3c20*/  VIADD R8, R8, 0x1 ;  /* 0x0000000108087836 */ /* 0x000fc60000000000 */
[----:B------:R-:W-:Y:S02]  /*3c30*/  UISETP.NE.AND UP0, UPT, UR4, 0x2, UPT ;  /* 0x000000020400788c */ /* 0x000fe4000bf05270 */
[----:B------:R-:W-:Y:S06]  /*3c40*/  UGETNEXTWORKID.BROADCAST [UR8], [UR9] ;  /* 0x00000000080073ca */ /* 0x000fec0008000100 */
[----:B------:R-:W-:Y:S01]  /*3c50*/  USEL UR7, URZ, 0x1, UP0 ;  /* 0x00000001ff077887 */ /* 0x000fe20008000000 */
[----:B------:R-:W-:Y:S01]  /*3c60*/  ISETP.NE.AND P0, PT, R8, 0x2, PT ;  /* 0x000000020800780c */ /* 0x000fe20003f05270 */
[----:B------:R-:W-:Y:S01]  /*3c70*/  USEL UR5, UR4, URZ, UP0 ;  /* 0x000000ff04057287 */ /* 0x000fe20008000000 */
[----:B------:R-:W2:Y:S03]  /*3c80*/  SYNCS.PHASECHK.TRANS64.TRYWAIT P1, [R2+URZ+0x180], R5 ;  /* 0x00018005020075a7 */ /* 0x000ea600080211ff */
[----:B------:R-:W-:Y:S01]  /*3c90*/  LOP3.LUT R12, R12, UR7, RZ, 0x3c, !PT ;  /* 0x000000070c0c7c12 */ /* 0x000fe2000f8e3cff */
[----:B-12---:R-:W-:Y:S07]  /*3ca0*/  @!P1 BRA `(.L_x_67) ;  /* 0x0000005c00289947 */ /* 0x006fee0003800000 */
.L_x_195:
[C---:B------:R-:W-:Y:S01]  /*3cb0*/  LEA R4, R11.reuse, UR6, 0x4 ;  /* 0x000000060b047c11 */ /* 0x040fe2000f8e20ff */
[----:B-1----:R-:W-:Y:S01]  /*3cc0*/  VIADD R2, R2, 0x190 ;  /* 0x0000019002027836 */ /* 0x002fe20000000000 */
[----:B------:R-:W-:Y:S01]  /*3cd0*/  SEL R8, R8, RZ, P0 ;  /* 0x000000ff08087207 */ /* 0x000fe20000000000 */
[----:B------:R-:W-:-:S03]  /*3ce0*/  VIADD R11, R11, 0x1 ;  /* 0x000000010b0b7836 */ /* 0x000fc60000000000 */
[----:B------:R-:W1:Y:S01]  /*3cf0*/  LDS.128 R4, [R4+0x210] ;  /* 0x0002100004047984 */ /* 0x000e620000000c00 */
[----:B------:R-:W-:Y:S02]  /*3d00*/  PRMT R2, RZ, 0x654, R2 ;  /* 0x00000654ff027816 */ /* 0x000fe40000000002 */
[C---:B------:R-:W-:Y:S01]  /*3d10*/  ISETP.NE.AND P1, PT, R11.reuse, 0x2, PT ;  /* 0x000000020b00780c */ /* 0x040fe20003f25270 */
[----:B------:R-:W-:Y:S01]  /*3d20*/  @!PT LDS RZ, [RZ] ;  /* 0x00000000fffff984 */ /* 0x000fe20000000800 */
[----:B------:R-:W-:Y:S01]  /*3d30*/  @!PT LDS RZ, [RZ] ;  /* 0x00000000fffff984 */ /* 0x000fe20000000800 */
[----:B------:R-:W-:Y:S01]  /*3d40*/  @!PT LDS RZ, [RZ] ;  /* 0x00000000fffff984 */ /* 0x000fe20000000800 */
[----:B------:R-:W-:Y:S01]  /*3d50*/  @!PT LDS RZ, [RZ] ;  /* 0x00000000fffff984 */ /* 0x000fe20000000800 */
[----:B------:R2:W-:Y:S06]  /*3d60*/  MEMBAR.ALL.CTA ;  /* 0x0000000000007992 */ /* 0x0005ec0000008000 */
[----:B--2---:R-:W2:Y:S01]  /*3d70*/  FENCE.VIEW.ASYNC.S ;  /* 0x00000000000073c6 */ /* 0x004ea20000000000 */
[----:B------:R-:W-:Y:S01]  /*3d80*/  SEL R11, R11, RZ, P1 ;  /* 0x000000ff0b0b7207 */ /* 0x000fe20000800000 */
[----:B--2---:R2:W-:Y:S01]  /*3d90*/  SYNCS.ARRIVE.TRANS64.RED.A1T0 RZ, [R2+URZ], RZ ;  /* 0x000000ff02ff79a7 */ /* 0x0045e200081004ff */
[----:B-1----:R-:W-:-:S02]  /*3da0*/  LOP3.LUT P3, RZ, R6, 0x1, RZ, 0xc0, !PT ;  /* 0x0000000106ff7812 */ /* 0x002fc4000786c0ff */
[----:B------:R-:W-:-:S04]  /*3db0*/  SEL R5, RZ, 0x1, P1 ;  /* 0x00000001ff057807 */ /* 0x000fc80000800000 */
[----:B------:R-:W-:Y:S02]  /*3dc0*/  LOP3.LUT R10, R10, R5, RZ, 0x3c, !PT ;  /* 0x000000050a0a7212 */ /* 0x000fe400078e3cff */
[----:B--2---:R-:W-:-:S04]  /*3dd0*/  SEL R2, RZ, 0x1, P0 ;  /* 0x00000001ff027807 */ /* 0x004fc80000000000 */
[----:B------:R-:W-:Y:S01]  /*3de0*/  LOP3.LUT R9, R9, R2, RZ, 0x3c, !PT ;  /* 0x0000000209097212 */ /* 0x000fe200078e3cff */
[----:B------:R-:W-:Y:S06]  /*3df0*/  @P3 BRA `(.L_x_68) ;  /* 0xfffffffc002c3947 */ /* 0x000fec000383ffff */
[----:B------:R-:W-:Y:S01]  /*3e00*/  ULEA UR4, UR5, UR6, 0x3 ;  /* 0x0000000605047291 */ /* 0x000fe2000f8e18ff */
[----:B------:R-:W-:-:S08]  /*3e10*/  SHF.L.U32 R3, R12, 0x1f, RZ ;  /* 0x0000001f0c037819 */ /* 0x000fd000000006ff */
[----:B------:R-:W1:Y:S02]  /*3e20*/  SYNCS.PHASECHK.TRANS64 P0, [UR4+0x190], R3 ;  /* 0x00019003ff0075a7 */ /* 0x000e640008001004 */
[----:B-1----:R-:W-:Y:S05]  /*3e30*/  @P0 BRA `(.L_x_69) ;  /* 0x0000000000080947 */ /* 0x002fea0003800000 */
[----:B------:R-:W1:Y:S02]  /*3e40*/  SYNCS.PHASECHK.TRANS64.TRYWAIT P0, [UR4+0x190], R3 ;  /* 0x00019003ff0075a7 */ /* 0x000e640008001104 */
[----:B-1----:R-:W-:Y:S05]  /*3e50*/  @!P0 BRA `(.L_x_70) ;  /* 0x0000005800d08947 */ /* 0x002fea0003800000 */
.L_x_69:
[----:B------:R-:W-:-:S04]  /*3e60*/  UIADD3 UR7, UPT, UPT, UR5, 0x1, URZ ;  /* 0x0000000105077890 */ /* 0x000fc8000fffe0ff */
[----:B------:R-:W-:-:S04]  /*3e70*/  UISETP.NE.AND UP0, UPT, UR7, 0x2, UPT ;  /* 0x000000020700788c */ /* 0x000fc8000bf05270 */
[----:B------:R-:W-:Y:S02]  /*3e80*/  USEL UR8, URZ, 0x1, UP0 ;  /* 0x00000001ff087887 */ /* 0x000fe40008000000 */
[----:B------:R-:W-:-:S04]  /*3e90*/  USEL UR7, UR7, URZ, UP0 ;  /* 0x000000ff07077287 */ /* 0x000fc80008000000 */
[----:B------:R-:W-:Y:S01]  /*3ea0*/  ULEA UR7, UR7, UR6, 0x3 ;  /* 0x0000000607077291 */ /* 0x000fe2000f8e18ff */
[----:B-1----:R-:W-:-:S04]  /*3eb0*/  LOP3.LUT R3, R12, UR8, RZ, 0x3c, !PT ;  /* 0x000000080c037c12 */ /* 0x002fc8000f8e3cff */
[----:B------:R-:W-:-:S04]  /*3ec0*/  SHF.L.U32 R0, R3, 0x1f, RZ ;  /* 0x0000001f03007819 */ /* 0x000fc800000006ff */
[----:B------:R-:W1:Y:S02]  /*3ed0*/  SYNCS.PHASECHK.TRANS64 P0, [UR7+0x190], R0 ;  /* 0x00019000ff0075a7 */ /* 0x000e640008001007 */
[----:B-1----:R-:W-:Y:S05]  /*3ee0*/  @P0 EXIT ;  /* 0x000000000000094d */ /* 0x002fea0003800000 */
[----:B------:R-:W-:Y:S02]  /*3ef0*/  SHF.L.U32 R3, R3, 0x1f, RZ ;  /* 0x0000001f03037819 */ /* 0x000fe400000006ff */
[----:B------:R-:W-:-:S07]  /*3f00*/  MOV R0, UR7 ;  /* 0x0000000700007c02 */ /* 0x000fce0008000f00 */
.L_x_71:
[----:B-1----:R1:W2:Y:S02]  /*3f10*/  SYNCS.PHASECHK.TRANS64.TRYWAIT P0, [R0+URZ+0x190], R3 ;  /* 0x00019003000075a7 */ /* 0x0022a400080011ff */
[----:B--2---:R-:W-:Y:S05]  /*3f20*/  @!P0 NANOSLEEP.SYNCS 0x989680 ;  /* 0x009896800000895d */ /* 0x004fea0003900000 */
[----:B------:R-:W2:Y:S02]  /*3f30*/  @!P0 SYNCS.PHASECHK.TRANS64 P0, [R0+URZ+0x190], R3 ;  /* 0x00019003000085a7 */ /* 0x000ea400080010ff */
[----:B--2---:R-:W-:Y:S05]  /*3f40*/  @P0 EXIT ;  /* 0x000000000000094d */ /* 0x004fea0003800000 */
[----:B------:R-:W-:Y:S05]  /*3f50*/  BRA `(.L_x_71) ;  /* 0xfffffffc00ec7947 */ /* 0x000fea000383ffff */
.L_x_64:
[----:B------:R-:W-:Y:S05]  /*3f60*/  BRA.U UP4, `(.L_x_72) ;  /* 0x0000001104a47547 */ /* 0x000fea000b800000 */
[----:B------:R-:W1:Y:S01]  /*3f70*/  S2UR UR7, SR_CgaCtaId ;  /* 0x00000000000779c3 */ /* 0x000e620000008800 */
[----:B------:R-:W-:Y:S01]  /*3f80*/  UMOV UR4, 0x40 ;  /* 0x0000004000047882 */ /* 0x000fe20000000000 */
[----:B------:R-:W-:Y:S01]  /*3f90*/  NOP ;  /* 0x0000000000007918 */ /* 0x000fe20000000000 */
[----:B------:R-:W-:Y:S01]  /*3fa0*/  UMOV UR6, 0x400 ;  /* 0x0000040000067882 */ /* 0x000fe20000000000 */
[----:B-1----:R-:W-:Y:S02]  /*3fb0*/  ULEA UR5, UR7, UR4, 0x18 ;  /* 0x0000000407057291 */ /* 0x002fe4000f8ec0ff */
[----:B------:R-:W-:-:S07]  /*3fc0*/  ULEA UR6, UR7, UR6, 0x18 ;  /* 0x0000000607067291 */ /* 0x000fce000f8ec0ff */
[----:B------:R-:W1:Y:S02]  /*3fd0*/  LDS.U8 R0, [UR5+0x1c] ;  /* 0x00001c05ff007984 */ /* 0x000e640008000000 */
[----:B-1----:R-:W-:-:S13]  /*3fe0*/  ISETP.NE.AND P0, PT, R0, RZ, PT ;  /* 0x000000ff0000720c */ /* 0x002fda0003f05270 */
[----:B------:R-:W-:Y:S05]  /*3ff0*/  @P0 BRA `(.L_x_73) ;  /* 0x0000000400080947 */ /* 0x000fea0003800000 */
[----:B------:R-:W-:Y:S02]  /*4000*/  UISETP.NE.U32.AND UP1, UPT, UR35, 0x1, UPT ;  /* 0x000000012300788c */ /* 0x000fe4000bf25070 */
[----:B------:R-:W-:-:S07]  /*4010*/  UIADD3 UR7, UPT, UPT, UR5, 0x8, URZ ;  /* 0x0000000805077890 */ /* 0x000fce000fffe0ff */
[----:B------:R-:W-:Y:S05]  /*4020*/  BRA.U !UP1, `(.L_x_74) ;  /* 0x00000001099c7547 */ /* 0x000fea000b800000 */
[----:B------:R-:W-:Y:S01]  /*4030*/  ELECT P0, URZ, PT ;  /* 0x0000000000ff782f */ /* 0x000fe20003800000 */
[----:B------:R-:W-:-:S12]  /*4040*/  BSSY B0, `(.L_x_74) ;  /* 0x0000025000007945 */ /* 0x000fd80003800000 */
[----:B------:R-:W-:Y:S05]  /*4050*/  @!P0 BRA `(.L_x_75) ;  /* 0x00000000008c8947 */ /* 0x000fea0003800000 */
[----:B------:R-:W-:-:S05]  /*4060*/  UMOV UR4, 0x10 ;  /* 0x0000001000047882 */ /* 0x000fca0000000000 */
[----:B------:R-:W-:Y:S04]  /*4070*/  DEPBAR.LE SB1, 0x36 ;  /* 0x00009d800000791a */ /* 0x000fe80000000000 */
[----:B------:R-:W1:Y:S02]  /*4080*/  UTCATOMSWS.2CTA.FIND_AND_SET.ALIGN UP0, UR4, UR4 ;  /* 0x00000004000475e3 */ /* 0x000e640008200800 */
[----:B-1----:R-:W-:Y:S01]  /*4090*/  MOV R11, UR4 ;  /* 0x00000004000b7c02 */ /* 0x002fe20008000f00 */
[----:B------:R-:W-:Y:S06]  /*40a0*/  BRA.U UP0, `(.L_x_76) ;  /* 0x0000000100187547 */ /* 0x000fec000b800000 */
.L_x_77:
[----:B------:R-:W-:Y:S05]  /*40b0*/  NANOSLEEP 0x64 ;  /* 0x000000640000795d */ /* 0x000fea0003800000 */
[----:B------:R-:W-:-:S05]  /*40c0*/  UMOV UR4, 0x10 ;  /* 0x0000001000047882 */ /* 0x000fca0000000000 */
[----:B------:R-:W-:Y:S04]  /*40d0*/  DEPBAR.LE SB1, 0x36 ;  /* 0x00009d800000791a */ /* 0x000fe80000000000 */
[----:B------:R-:W1:Y:S02]  /*40e0*/  UTCATOMSWS.2CTA.FIND_AND_SET.ALIGN UP0, UR4, UR4 ;  /* 0x00000004000475e3 */ /* 0x000e640008200800 */
[----:B-1----:R-:W-:Y:S01]  /*40f0*/  MOV R11, UR4 ;  /* 0x00000004000b7c02 */ /* 0x002fe20008000f00 */
[----:B------:R-:W-:Y:S05]  /*4100*/  BRA.U !UP0, `(.L_x_77) ;  /* 0xfffffffd08e87547 */ /* 0x000fea000b83ffff */
.L_x_76:
[----:B------:R-:W1:Y:S01]  /*4110*/  LDS R7, [UR5+0x10] ;  /* 0x00001005ff077984 */ /* 0x000e620008000800 */
[----:B------:R-:W-:Y:S01]  /*4120*/  IMAD.U32 R5, RZ, RZ, UR6 ;  /* 0x00000006ff057e24 */ /* 0x000fe2000f8e00ff */
[----:B------:R-:W-:-:S03]  /*4130*/  MOV R4, UR34 ;  /* 0x0000002200047c02 */ /* 0x000fc60008000f00 */
[----:B------:R-:W-:Y:S01]  /*4140*/  VIADD R5, R5, 0x230 ;  /* 0x0000023005057836 */ /* 0x000fe20000000000 */
[----:B-1----:R-:W-:-:S04]  /*4150*/  SHF.L.U32 R7, R7, 0x1f, RZ ;  /* 0x0000001f07077819 */ /* 0x002fc800000006ff */
[----:B------:R-:W1:Y:S02]  /*4160*/  SYNCS.PHASECHK.TRANS64.TRYWAIT P0, [UR5+0x8], R7 ;  /* 0x00000807ff0075a7 */ /* 0x000e640008001105 */
[----:B-1----:R-:W-:Y:S05]  /*4170*/  @P0 BRA `(.L_x_78) ;  /* 0x0000000000080947 */ /* 0x002fea0003800000 */
[----:B------:R-:W1:Y:S02]  /*4180*/  SYNCS.PHASECHK.TRANS64.TRYWAIT P0, [UR5+0x8], R7 ;  /* 0x00000807ff0075a7 */ /* 0x000e640008001105 */
[----:B-1----:R-:W-:Y:S05]  /*4190*/  @!P0 BRA `(.L_x_79) ;  /* 0x0000005800188947 */ /* 0x002fea0003800000 */
.L_x_78:
[----:B-1----:R-:W-:Y:S01]  /*41a0*/  HFMA2 R0, -RZ, RZ, 0, 5.9604644775390625e-08 ;  /* 0x00000001ff007431 */ /* 0x002fe200000001ff */
[----:B------:R-:W-:Y:S01]  /*41b0*/  UPRMT UR4, UR34, 0x654, UR7 ;  /* 0x0000065422047896 */ /* 0x000fe20008000007 */
[----:B------:R-:W-:Y:S01]  /*41c0*/  IMAD.MOV.U32 R8, RZ, RZ, 0xffff ;  /* 0x0000ffffff087424 */ /* 0x000fe200078e00ff */
[----:B------:R-:W-:Y:S01]  /*41d0*/  PRMT R4, R4, 0x654, R5 ;  /* 0x0000065404047816 */ /* 0x000fe20000000005 */
[----:B------:R-:W-:Y:S02]  /*41e0*/  IMAD.MOV.U32 R6, RZ, RZ, 0x4 ;  /* 0x00000004ff067424 */ /* 0x000fe400078e00ff */
[----:B------:R-:W-:Y:S01]  /*41f0*/  IMAD.SHL.U32 R9, R11, 0x20, RZ ;  /* 0x000000200b097824 */ /* 0x000fe200078e00ff */
[----:B------:R-:W-:Y:S02]  /*4200*/  MOV R5, UR4 ;  /* 0x0000000400057c02 */ /* 0x000fe40008000f00 */
[-C--:B------:R-:W-:Y:S01]  /*4210*/  SHF.L.U32 R8, R8, R11.reuse, RZ ;  /* 0x0000000b08087219 */ /* 0x080fe200000006ff */
[----:B------:R1:W-:Y:S01]  /*4220*/  SYNCS.ARRIVE.TRANS64.RED RZ, [UR4], R6 ;  /* 0x00000006ffff79a7 */ /* 0x0003e20008000404 */
[----:B------:R-:W-:Y:S01]  /*4230*/  SHF.L.U32 R7, R0, R11, RZ ;  /* 0x0000000b00077219 */ /* 0x000fe200000006ff */
[----:B------:R1:W-:Y:S04]  /*4240*/  STS [UR6+0x230], R9 ;  /* 0x00023009ff007988 */ /* 0x0003e80008000806 */
[----:B------:R1:W-:Y:S04]  /*4250*/  STAS [R4.64], R11 ;  /* 0x0000000b04007dbd */ /* 0x0003e8000c0008ff */
[----:B------:R1:W-:Y:S04]  /*4260*/  ATOMS.OR RZ, [UR5+0x14], R8 ;  /* 0x00001408ffff798c */ /* 0x0003e8000b000005 */
[----:B------:R1:W-:Y:S04]  /*4270*/  ATOMS.OR RZ, [UR5+0x18], R7 ;  /* 0x00001807ffff798c */ /* 0x0003e8000b000005 */
[----:B------:R1:W-:Y:S02]  /*4280*/  ATOMS.XOR RZ, [UR5+0x10], R0 ;  /* 0x00001000ffff798c */ /* 0x0003e4000b800005 */
.L_x_75:
[----:B------:R-:W-:Y:S05]  /*4290*/  BSYNC B0 ;  /* 0x0000000000007941 */ /* 0x000fea0003800000 */
.L_x_74:
[----:B------:R-:W-:Y:S05]  /*42a0*/  BRA.U UP1, `(.L_x_80) ;  /* 0x00000001016c7547 */ /* 0x000fea000b800000 */
[----:B------:R-:W-:-:S03]  /*42b0*/  UMOV UR4, 0xffffffff ;  /* 0xffffffff00047882 */ /* 0x000fc60000000000 */
[----:B------:R-:W-:Y:S05]  /*42c0*/  BRA.DIV UR4, `(.L_x_81) ;  /* 0x0000005604e47947 */ /* 0x000fea000b800000 */
[----:B------:R-:W-:-:S13]  /*42d0*/  ELECT P0, URZ, PT ;  /* 0x0000000000ff782f */ /* 0x000fda0003800000 */
.L_x_199:
[----:B------:R-:W-:Y:S05]  /*42e0*/  @!P0 BRA `(.L_x_80) ;  /* 0x00000000005c8947 */ /* 0x000fea0003800000 */
[----:B-1----:R-:W1:Y:S02]  /*42f0*/  LDS R5, [UR5+0x10] ;  /* 0x00001005ff057984 */ /* 0x002e640008000800 */
[----:B-1----:R-:W-:-:S04]  /*4300*/  SHF.L.U32 R5, R5, 0x1f, RZ ;  /* 0x0000001f05057819 */ /* 0x002fc800000006ff */
[----:B------:R-:W1:Y:S02]  /*4310*/  SYNCS.PHASECHK.TRANS64.TRYWAIT P0, [UR5+0x8], R5 ;  /* 0x00000805ff0075a7 */ /* 0x000e640008001105 */
[----:B-1----:R-:W-:Y:S05]  /*4320*/  @P0 BRA `(.L_x_82) ;  /* 0x0000000000080947 */ /* 0x002fea0003800000 */
[----:B------:R-:W1:Y:S02]  /*4330*/  SYNCS.PHASECHK.TRANS64.TRYWAIT P0, [UR5+0x8], R5 ;  /* 0x00000805ff0075a7 */ /* 0x000e640008001105 */
[----:B-1----:R-:W-:Y:S05]  /*4340*/  @!P0 BRA `(.L_x_83) ;  /* 0x0000005400e88947 */ /* 0x002fea0003800000 */
.L_x_82:
[----:B------:R-:W2:Y:S01]  /*4350*/  LDS R7, [UR6+0x230] ;  /* 0x00023006ff077984 */ /* 0x000ea20008000800 */
[----:B-1----:R-:W-:Y:S02]  /*4360*/  HFMA2 R0, -RZ, RZ, 0, 5.9604644775390625e-08 ;  /* 0x00000001ff007431 */ /* 0x002fe400000001ff */
[----:B------:R-:W-:Y:S01]  /*4370*/  IMAD.MOV.U32 R4, RZ, RZ, 0xffff ;  /* 0x0000ffffff047424 */ /* 0x000fe200078e00ff */
[----:B------:R-:W-:Y:S01]  /*4380*/  UPRMT UR4, UR34, 0x654, UR7 ;  /* 0x0000065422047896 */ /* 0x000fe20008000007 */
[----:B--2---:R-:W-:-:S03]  /*4390*/  IMAD.SHL.U32 R5, R7, 0x20, RZ ;  /* 0x0000002007057824 */ /* 0x004fc600078e00ff */
[-C--:B------:R-:W-:Y:S02]  /*43a0*/  SHF.L.U32 R4, R4, R7.reuse, RZ ;  /* 0x0000000704047219 */ /* 0x080fe400000006ff */
[----:B------:R-:W-:Y:S01]  /*43b0*/  SHF.L.U32 R7, R0, R7, RZ ;  /* 0x0000000700077219 */ /* 0x000fe200000006ff */
[----:B------:R2:W-:Y:S04]  /*43c0*/  STS [UR6+0x230], R5 ;  /* 0x00023005ff007988 */ /* 0x0005e80008000806 */
[----:B------:R2:W-:Y:S04]  /*43d0*/  ATOMS.OR RZ, [UR5+0x14], R4 ;  /* 0x00001404ffff798c */ /* 0x0005e8000b000005 */
[----:B------:R2:W-:Y:S01]  /*43e0*/  ATOMS.OR RZ, [UR5+0x18], R7 ;  /* 0x00001807ffff798c */ /* 0x0005e2000b000005 */
[----:B------:R-:W-:Y:S03]  /*43f0*/  SYNCS.ARRIVE.TRANS64.RED.A1T0 RZ, [UR4], RZ ;  /* 0x000000ffffff79a7 */ /* 0x000fe60008100404 */
[----:B------:R2:W-:Y:S01]  /*4400*/  ATOMS.XOR RZ, [UR5+0x10], R0 ;  /* 0x00001000ffff798c */ /* 0x0005e2000b800005 */
[----:B------:R-:W-:Y:S05]  /*4410*/  BRA `(.L_x_80) ;  /* 0x0000000000107947 */ /* 0x000fea0003800000 */
.L_x_73:
[----:B------:R-:W-:Y:S02]  /*4420*/  MOV R0, 0xffffffff ;  /* 0xffffffff00007802 */ /* 0x000fe40000000f00 */
[----:B------:R-:W-:-:S03]  /*4430*/  MOV R4, 0x4460 ;  /* 0x0000446000047802 */ /* 0x000fc60000000f00 */
[----:B------:R1:W-:Y:S04]  /*4440*/  STS [UR6+0x230], R0 ;  /* 0x00023000ff007988 */ /* 0x0003e80008000806 */
[----:B-1---5:R-:W-:Y:S05]  /*4450*/  CALL.REL.NOINC `($__internal_1_$__cuda_sm10x_tcgen05_guardrail_trap_phase_invalid_during_alloc) ;  /* 0x0000005c00487944 */ /* 0x022fea0003c00000 */
.L_x_80:
[----:B------:R-:W-:Y:S05]  /*4460*/  WARPSYNC.ALL ;  /* 0x0000000000007948 */ /* 0x000fea0003800000 */
[----:B------:R-:W3:Y:S01]  /*4470*/  S2UR UR4, SR_CgaCtaId ;  /* 0x00000000000479c3 */ /* 0x000ee20000008800 */
[----:B------:R-:W-:Y:S01]  /*4480*/  UMOV UR17, 0x400 ;  /* 0x0000040000117882 */ /* 0x000fe20000000000 */
[----:B------:R-:W-:-:S06]  /*4490*/  NOP ;  /* 0x0000000000007918 */ /* 0x000fcc0000000000 */
[----:B------:R-:W-:Y:S06]  /*44a0*/  BAR.ARV 0x6, 0xa0 ;  /* 0x0182800000007b1d */ /* 0x000fec0000002000 */
[----:B------:R-:W4:Y:S01]  /*44b0*/  LDCU UR6, c[0x0][0x38c] ;  /* 0x00007180ff0677ac */ /* 0x000f220008000800 */
[----:B------:R-:W-:Y:S01]  /*44c0*/  LOP3.LUT R3, R3, 0xffff, RZ, 0xc0, !PT ;  /* 0x0000ffff03037812 */ /* 0x000fe200078ec0ff */
[----:B-1----:R-:W-:Y:S01]  /*44d0*/  IMAD.MOV.U32 R9, RZ, RZ, 0x1 ;  /* 0x00000001ff097424 */ /* 0x002fe200078e00ff */
[----:B------:R-:W-:Y:S01]  /*44e0*/  LOP3.LUT R2, R2, 0xffff, RZ, 0xc0, !PT ;  /* 0x0000ffff02027812 */ /* 0x000fe200078ec0ff */
[----:B------:R-:W-:Y:S01]  /*44f0*/  IMAD.MOV.U32 R8, RZ, RZ, RZ ;  /* 0x000000ffff087224 */ /* 0x000fe200078e00ff */
[----:B------:R-:W-:Y:S01]  /*4500*/  R2UR UR20, R3 ;  /* 0x00000000031472ca */ /* 0x000fe200000e0000 */
[----:B------:R-:W-:Y:S01]  /*4510*/  UMOV UR24, URZ ;  /* 0x000000ff00187c82 */ /* 0x000fe20008000000 */
[----:B------:R-:W-:-:S02]  /*4520*/  R2UR UR30, R2 ;  /* 0x00000000021e72ca */ /* 0x000fc400000e0000 */
[----:B------:R-:W-:Y:S01]  /*4530*/  CS2R R2, SRZ ;  /* 0x0000000000027805 */ /* 0x000fe2000001ff00 */
[----:B------:R-:W-:Y:S01]  /*4540*/  UMOV UR15, URZ ;  /* 0x000000ff000f7c82 */ /* 0x000fe20008000000 */
[----:B---3--:R-:W-:Y:S01]  /*4550*/  ULEA UR17, UR4, UR17, 0x18 ;  /* 0x0000001104117291 */ /* 0x008fe2000f8ec0ff */
[----:B------:R-:W-:Y:S01]  /*4560*/  UMOV UR14, URZ ;  /* 0x000000ff000e7c82 */ /* 0x000fe20008000000 */
[----:B------:R-:W-:Y:S02]  /*4570*/  UISETP.NE.AND UP3, UPT, UR35, URZ, UPT ;  /* 0x000000ff2300728c */ /* 0x000fe4000bf65270 */
[----:B------:R-:W-:Y:S02]  /*4580*/  UIADD3 UR5, UPT, UPT, UR17, 0x6600, URZ ;  /* 0x0000660011057890 */ /* 0x000fe4000fffe0ff */
[----:B------:R-:W-:-:S03]  /*4590*/  UIADD3 UR4, UPT, UPT, UR17, 0x2e600, URZ ;  /* 0x0002e60011047890 */ /* 0x000fc6000fffe0ff */
[----:B--2---:R-:W1:Y:S01]  /*45a0*/  LDS R0, [UR17+0x230] ;  /* 0x00023011ff007984 */ /* 0x004e620008000800 */
[----:B----4-:R-:W-:Y:S02]  /*45b0*/  UIADD3 UR6, UPT, UPT, UR6, 0x1f, URZ ;  /* 0x0000001f06067890 */ /* 0x010fe4000fffe0ff */
[----:B------:R-:W-:Y:S02]  /*45c0*/  USHF.R.U32.HI UR5, URZ, 0x4, UR5 ;  /* 0x00000004ff057899 */ /* 0x000fe40008011605 */
[----:B------:R-:W-:Y:S02]  /*45d0*/  USHF.R.S32.HI UR25, URZ, 0x1f, UR6 ;  /* 0x0000001fff197899 */ /* 0x000fe40008011406 */
[----:B------:R-:W-:Y:S02]  /*45e0*/  USHF.R.U32.HI UR4, URZ, 0x4, UR4 ;  /* 0x00000004ff047899 */ /* 0x000fe40008011604 */
[----:B------:R-:W-:Y:S02]  /*45f0*/  ULEA.HI UR25, UR25, UR6, URZ, 0x5 ;  /* 0x0000000619197291 */ /* 0x000fe4000f8f28ff */
[----:B------:R-:W-:-:S02]  /*4600*/  ULOP3.LUT UR5, UR5, 0x3fff, URZ, 0xc0, !UPT ;  /* 0x00003fff05057892 */ /* 0x000fc4000f8ec0ff */
[----:B------:R-:W-:Y:S02]  /*4610*/  USHF.R.S32.HI UR25, URZ, 0x5, UR25 ;  /* 0x00000005ff197899 */ /* 0x000fe40008011419 */
[----:B------:R-:W-:Y:S02]  /*4620*/  ULOP3.LUT UR22, UR4, 0x3fff, URZ, 0xc0, !UPT ;  /* 0x00003fff04167892 */ /* 0x000fe4000f8ec0ff */
[----:B------:R-:W-:Y:S02]  /*4630*/  UISETP.LT.AND UP0, UPT, UR25, 0x1, UPT ;  /* 0x000000011900788c */ /* 0x000fe4000bf01270 */
[----:B------:R-:W-:Y:S02]  /*4640*/  ULOP3.LUT UR21, UR5, 0x10000, URZ, 0xfc, !UPT ;  /* 0x0001000005157892 */ /* 0x000fe4000f8efcff */
[----:B------:R-:W-:Y:S02]  /*4650*/  ULOP3.LUT UR22, UR22, 0x10000, URZ, 0xfc, !UPT ;  /* 0x0001000016167892 */ /* 0x000fe4000f8efcff */
[----:B------:R-:W-:Y:S01]  /*4660*/  USEL UR31, UR25, 0x1, !UP0 ;  /* 0x00000001191f7887 */ /* 0x000fe2000c000000 */
[----:B------:R-:W-:Y:S01]  /*4670*/  UMOV UR28, 0x0 ;  /* 0x00000000001c7882 */ /* 0x000fe20000000000 */
[----:B------:R-:W-:Y:S01]  /*4680*/  UMOV UR29, 0x10100010 ;  /* 0x10100010001d7882 */ /* 0x000fe20000000000 */
[----:B------:R-:W-:Y:S01]  /*4690*/  UMOV UR26, 0x0 ;  /* 0x00000000001a7882 */ /* 0x000fe20000000000 */
[----:B------:R-:W-:Y:S01]  /*46a0*/  UMOV UR27, 0x10100010 ;  /* 0x10100010001b7882 */ /* 0x000fe20000000000 */
[----:B-1----:R-:W-:-:S15]  /*46b0*/  R2UR UR32, R0 ;  /* 0x00000000002072ca */ /* 0x002fde00000e0000 */
.L_x_91:
[C---:B------:R-:W-:Y:S02]  /*46c0*/  LEA R0, R8.reuse, UR17, 0x3 ;  /* 0x0000001108007c11 */ /* 0x040fe4000f8e18ff */
[----:B------:R-:W-:Y:S02]  /*46d0*/  SHF.L.U32 R5, R3, 0x1f, RZ ;  /* 0x0000001f03057819 */ /* 0x000fe400000006ff */
[----:B------:R-:W-:Y:S02]  /*46e0*/  LEA R4, R8, UR17, 0x4 ;  /* 0x0000001108047c11 */ /* 0x000fe4000f8e20ff */
[----:B------:R-:W1:Y:S02]  /*46f0*/  SYNCS.PHASECHK.TRANS64.TRYWAIT P0, [R0+URZ+0x180], R5 ;  /* 0x00018005000075a7 */ /* 0x000e6400080011ff */
[----:B-1-3--:R-:W-:Y:S05]  /*4700*/  @!P0 BRA `(.L_x_84) ;  /* 0x0000005400108947 */ /* 0x00afea0003800000 */
.L_x_200:
[----:B-1----:R-:W1:Y:S01]  /*4710*/  LDS.128 R4, [R4+0x210] ;  /* 0x0002100004047984 */ /* 0x002e620000000c00 */
[----:B------:R-:W-:Y:S02]  /*4720*/  VIADD R0, R0, 0x190 ;  /* 0x0000019000007836 */ /* 0x000fe40000000000 */
[----:B------:R-:W-:Y:S01]  /*4730*/  VIADD R8, R8, 0x1 ;  /* 0x0000000108087836 */ /* 0x000fe20000000000 */
[----:B------:R-:W-:Y:S01]  /*4740*/  @!PT LDS RZ, [RZ] ;  /* 0x00000000fffff984 */ /* 0x000fe20000000800 */
[----:B------:R-:W-:Y:S01]  /*4750*/  @!PT LDS RZ, [RZ] ;  /* 0x00000000fffff984 */ /* 0x000fe20000000800 */
[----:B------:R-:W-:Y:S01]  /*4760*/  @!PT LDS RZ, [RZ] ;  /* 0x00000000fffff984 */ /* 0x000fe20000000800 */
[----:B------:R-:W-:Y:S01]  /*4770*/  @!PT LDS RZ, [RZ] ;  /* 0x00000000fffff984 */ /* 0x000fe20000000800 */
[----:B------:R2:W-:Y:S06]  /*4780*/  MEMBAR.ALL.CTA ;  /* 0x0000000000007992 */ /* 0x0005ec0000008000 */
[----:B--2---:R-:W2:Y:S01]  /*4790*/  FENCE.VIEW.ASYNC.S ;  /* 0x00000000000073c6 */ /* 0x004ea20000000000 */
[----:B------:R-:W-:-:S04]  /*47a0*/  PRMT R0, RZ, 0x654, R0 ;  /* 0x00000654ff007816 */ /* 0x000fc80000000000 */
[----:B--2---:R2:W-:Y:S01]  /*47b0*/  SYNCS.ARRIVE.TRANS64.RED.A1T0 RZ, [R0+URZ], RZ ;  /* 0x000000ff00ff79a7 */ /* 0x0045e200081004ff */
[----:B-1----:R-:W-:Y:S01]  /*47c0*/  LOP3.LUT P1, RZ, R6, 0x1, RZ, 0xc0, !PT ;  /* 0x0000000106ff7812 */ /* 0x002fe2000782c0ff */
[----:B--2---:R-:W-:-:S12]  /*47d0*/  BRA.U UP3, `(.L_x_85) ;  /* 0x0000000103e07547 */ /* 0x004fd8000b800000 */
[----:B------:R-:W1:Y:S01]  /*47e0*/  LDCU UR4, c[0x0][0x38c] ;  /* 0x00007180ff0477ac */ /* 0x000e620008000800 */
[----:B------:R-:W-:Y:S02]  /*47f0*/  PLOP3.LUT P2, PT, PT, PT, PT, 0x80, 0x8 ;  /* 0x000000000008781c */ /* 0x000fe40003f4f070 */
[----:B------:R-:W-:Y:S01]  /*4800*/  SHF.L.U32 R5, R9, 0x1f, RZ ;  /* 0x0000001f09057819 */ /* 0x000fe200000006ff */
[----:B------:R-:W-:Y:S02]  /*4810*/  ULEA UR23, UR24, UR17, 0x3 ;  /* 0x0000001118177291 */ /* 0x000fe4000f8e18ff */
[----:B------:R-:W-:Y:S02]  /*4820*/  ULEA UR18, UR24, UR32, 0x6 ;  /* 0x0000002018127291 */ /* 0x000fe4000f8e30ff */
[----:B-1----:R-:W-:-:S06]  /*4830*/  UISETP.GE.AND UP0, UPT, UR4, 0x1, UPT ;  /* 0x000000010400788c */ /* 0x002fcc000bf06270 */
[----:B------:R-:W-:-:S05]  /*4840*/  PLOP3.LUT P0, PT, PT, PT, UP0, 0x80, 0x8 ;  /* 0x000000000008781c */ /* 0x000fca0003f0f008 */
[----:B------:R-:W-:-:S08]  /*4850*/  @UP0 ULEA UR4, UR15, UR17, 0x3 ;  /* 0x000000110f040291 */ /* 0x000fd0000f8e18ff */
[----:B------:R-:W-:-:S04]  /*4860*/  @P0 SHF.L.U32 R0, R2, 0x1f, RZ ;  /* 0x0000001f02000819 */ /* 0x000fc800000006ff */
[----:B------:R1:W2:Y:S01]  /*4870*/  @P0 SYNCS.PHASECHK.TRANS64.TRYWAIT P2, [UR4], R0 ;  /* 0x00000000ff0005a7 */ /* 0x0002a20008041104 */
[----:B------:R-:W3:Y:S02]  /*4880*/  SYNCS.PHASECHK.TRANS64.TRYWAIT P0, [UR23+0x1c0], R5 ;  /* 0x0001c005ff0075a7 */ /* 0x000ee40008001117 */
[----:B-123--:R-:W-:Y:S05]  /*4890*/  @!P0 BRA `(.L_x_86) ;  /* 0x0000005000c08947 */ /* 0x00efea0003800000 */
.L_x_202:
[----:B------:R-:W-:Y:S01]  /*48a0*/  UMOV UR19, UR14 ;  /* 0x0000000e00137c82 */ /* 0x000fe20008000000 */
[----:B------:R-:W-:Y:S05]  /*48b0*/  BRA.U !UP0, `(.L_x_87) ;  /* 0x0000000108987547 */ /* 0x000fea000b800000 */
[----:B------:R-:W-:Y:S02]  /*48c0*/  UIADD3 UR19, UPT, UPT, UR31, UR14, URZ ;  /* 0x0000000e1f137290 */ /* 0x000fe4000fffe0ff */
[----:B------:R-:W-:Y:S01]  /*48d0*/  UPLOP3.LUT UP2, UPT, UPT, UPT, UPT, 0x40, 0x4 ;  /* 0x000000000004789c */ /* 0x000fe20003f4e870 */
[----:B------:R-:W-:Y:S01]  /*48e0*/  UMOV UR16, UR25 ;  /* 0x0000001900107c82 */ /* 0x000fe20008000000 */
[----:B------:R-:W-:-:S09]  /*48f0*/  UMOV UR6, UR15 ;  /* 0x0000000f00067c82 */ /* 0x000fd20008000000 */
.L_x_90:
[----:B--2---:R-:W-:Y:S01]  /*4900*/  ULEA UR5, UR6, UR17, 0x3 ;  /* 0x0000001106057291 */ /* 0x004fe2000f8e18ff */
[----:B---3--:R-:W-:Y:S11]  /*4910*/  @P2 BRA `(.L_x_88) ;  /* 0x00000000000c2947 */ /* 0x008ff60003800000 */
[----:B-1----:R-:W-:Y:S04]  /*4920*/  SHF.L.U32 R5, R2, 0x1f, RZ ;  /* 0x0000001f02057819 */ /* 0x002fe800000006ff */
[----:B------:R-:W1:Y:S02]  /*4930*/  SYNCS.PHASECHK.TRANS64.TRYWAIT P0, [UR5], R5 ;  /* 0x00000005ff0075a7 */ /* 0x000e640008001105 */
[----:B-1----:R-:W-:Y:S05]  /*4940*/  @!P0 BRA `(.L_x_89) ;  /* 0x0000005000ac8947 */ /* 0x002fea0003800000 */
.L_x_88:
[----:B------:R-:W-:Y:S01]  /*4950*/  UISETP.NE.AND UP0, UPT, UR16, 0x1, UPT ;  /* 0x000000011000788c */ /* 0x000fe2000bf05270 */
[----:B------:R-:W-:Y:S01]  /*4960*/  PLOP3.LUT P2, PT, PT, PT, PT, 0x80, 0x8 ;  /* 0x000000000008781c */ /* 0x000fe20003f4f070 */
[----:B------:R-:W-:Y:S02]  /*4970*/  UIADD3 UR4, UPT, UPT, UR6, 0x1, URZ ;  /* 0x0000000106047890 */ /* 0x000fe4000fffe0ff */
[----:B------:R-:W-:Y:S02]  /*4980*/  ULEA UR12, UR6, UR22, 0x7 ;  /* 0x00000016060c7291 */ /* 0x000fe4000f8e38ff */
[----:B------:R-:W-:Y:S01]  /*4990*/  UISETP.NE.AND UP1, UPT, UR4, 0x14, UPT ;  /* 0x000000140400788c */ /* 0x000fe2000bf25270 */
[----:B------:R-:W-:Y:S01]  /*49a0*/  PLOP3.LUT P0, PT, PT, PT, UP0, 0x80, 0x8 ;  /* 0x000000000008781c */ /* 0x000fe20003f0f008 */
[----:B------:R-:W-:Y:S02]  /*49b0*/  UIADD3 UR10, UPT, UPT, UR12, 0x2, URZ ;  /* 0x000000020c0a7890 */ /* 0x000fe4000fffe0ff */
[----:B------:R-:W-:Y:S02]  /*49c0*/  USEL UR7, URZ, 0x1, UP1 ;  /* 0x00000001ff077887 */ /* 0x000fe40008800000 */
[----:B------:R-:W-:Y:S02]  /*49d0*/  USEL UR15, UR4, URZ, UP1 ;  /* 0x000000ff040f7287 */ /* 0x000fe40008800000 */
[----:B------:R-:W-:Y:S02]  /*49e0*/  UIADD3 UR14, UPT, UPT, UR14, 0x1, URZ ;  /* 0x000000010e0e7890 */ /* 0x000fe4000fffe0ff */
[----:B------:R-:W-:Y:S01]  /*49f0*/  @UP0 ULEA UR4, UR15, UR17, 0x3 ;  /* 0x000000110f040291 */ /* 0x000fe2000f8e18ff */
[----:B------:R-:W-:Y:S01]  /*4a00*/  LOP3.LUT R2, R2, UR7, RZ, 0x3c, !PT ;  /* 0x0000000702027c12 */ /* 0x000fe2000f8e3cff */
[----:B------:R-:W-:Y:S01]  /*4a10*/  UIADD3 UR7, UPT, UPT, UR5, 0xa0, URZ ;  /* 0x000000a005077890 */ /* 0x000fe2000fffe0ff */
[----:B------:R-:W-:Y:S02]  /*4a20*/  UMOV UR13, 0x80004020 ;  /* 0x80004020000d7882 */ /* 0x000fe40000000000 */
[----:B-1----:R-:W-:Y:S01]  /*4a30*/  @P0 SHF.L.U32 R0, R2, 0x1f, RZ ;  /* 0x0000001f02000819 */ /* 0x002fe200000006ff */
[----:B------:R-:W-:Y:S01]  /*4a40*/  UMOV UR5, 0x80004020 ;  /* 0x8000402000057882 */ /* 0x000fe20000000000 */
[----:B------:R-:W-:Y:S01]  /*4a50*/  UMOV UR11, 0x80004020 ;  /* 0x80004020000b7882 */ /* 0x000fe20000000000 */
[----:B------:R-:W-:Y:S01]  /*4a60*/  UMOV UR9, 0x80004020 ;  /* 0x8000402000097882 */ /* 0x000fe20000000000 */
[----:B------:R2:W3:Y:S01]  /*4a70*/  @P0 SYNCS.PHASECHK.TRANS64.TRYWAIT P2, [UR4], R0 ;  /* 0x00000000ff0005a7 */ /* 0x0004e20008041104 */
[----:B------:R-:W-:Y:S02]  /*4a80*/  ULEA UR4, UR6, UR21, 0x9 ;  /* 0x0000001506047291 */ /* 0x000fe4000f8e48ff */
[----:B------:R-:W-:Y:S02]  /*4a90*/  UISETP.NE.AND UP0, UPT, UR14, UR19, UPT ;  /* 0x000000130e00728c */ /* 0x000fe4000bf05270 */
[----:B------:R-:W-:Y:S02]  /*4aa0*/  UIADD3 UR8, UPT, UPT, UR4, 0x2, URZ ;  /* 0x0000000204087890 */ /* 0x000fe4000fffe0ff */
[----:B------:R-:W-:Y:S01]  /*4ab0*/  UIADD3 UR16, UPT, UPT, UR16, -0x1, URZ ;  /* 0xffffffff10107890 */ /* 0x000fe2000fffe0ff */
[----:B------:R-:W-:Y:S02]  /*4ac0*/  UMOV UR6, UR15 ;  /* 0x0000000f00067c82 */ /* 0x000fe40008000000 */
[----:B------:R2:W-:Y:S01]  /*4ad0*/  UTCHMMA.2CTA gdesc[UR4], gdesc[UR12], tmem[UR18], tmem[UR28], idesc[UR29], UP2 ;  /* 0x00ff1c0c040075ea */ /* 0x0005e20009200012 */
[----:B------:R-:W-:Y:S03]  /*4ae0*/  UPLOP3.LUT UP2, UPT, UPT, UPT, UPT, 0x80, 0x8 ;  /* 0x000000000008789c */ /* 0x000fe60003f4f070 */
[----:B------:R2:W-:Y:S01]  /*4af0*/  UTCHMMA.2CTA gdesc[UR8], gdesc[UR10], tmem[UR18], tmem[UR26], idesc[UR27], UPT ;  /* 0x00ff1a0a080075ea */ /* 0x0005e2000ba00012 */
[----:B------:R2:W-:Y:S01]  /*4b00*/  UTCBAR.2CTA.MULTICAST [UR7], URZ, UR20 ;  /* 0x000000ff070073e9 */ /* 0x0005e20008200814 */
[----:B------:R-:W-:Y:S06]  /*4b10*/  BRA.U UP0, `(.L_x_90) ;  /* 0xfffffffd00787547 */ /* 0x000fec000b83ffff */
.L_x_87:
[----:B--2---:R-:W-:Y:S01]  /*4b20*/  UIADD3 UR4, UPT, UPT, UR23, 0x1a0, URZ ;  /* 0x000001a017047890 */ /* 0x004fe2000fffe0ff */
[----:B------:R-:W-:-:S08]  /*4b30*/  UMOV UR14, UR19 ;  /* 0x00000013000e7c82 */ /* 0x000fd00008000000 */
[----:B------:R2:W-:Y:S01]  /*4b40*/  UTCBAR.2CTA.MULTICAST [UR4], URZ, UR30 ;  /* 0x000000ff040073e9 */ /* 0x0005e2000820081e */
[----:B------:R-:W-:Y:S02]  /*4b50*/  NOP ;  /* 0x0000000000007918 */ /* 0x000fe40000000000 */
.L_x_85:
[----:B--2---:R-:W-:Y:S01]  /*4b60*/  UIADD3 UR4, UPT, UPT, UR24, 0x1, URZ ;  /* 0x0000000118047890 */ /* 0x004fe2000fffe0ff */
[----:B------:R-:W-:-:S03]  /*4b70*/  ISETP.NE.AND P0, PT, R8, 0x2, PT ;  /* 0x000000020800780c */ /* 0x000fc60003f05270 */
[----:B------:R-:W-:Y:S01]  /*4b80*/  UISETP.NE.AND UP0, UPT, UR4, 0x4, UPT ;  /* 0x000000040400788c */ /* 0x000fe2000bf05270 */
[----:B-1----:R-:W-:Y:S02]  /*4b90*/  SEL R0, RZ, 0x1, P0 ;  /* 0x00000001ff007807 */ /* 0x002fe40000000000 */
[----:B------:R-:W-:Y:S01]  /*4ba0*/  SEL R8, R8, RZ, P0 ;  /* 0x000000ff08087207 */ /* 0x000fe20000000000 */
[----:B------:R-:W-:Y:S01]  /*4bb0*/  USEL UR5, URZ, 0x1, UP0 ;  /* 0x00000001ff057887 */ /* 0x000fe20008000000 */
[----:B------:R-:W-:Y:S01]  /*4bc0*/  LOP3.LUT R3, R3, R0, RZ, 0x3c, !PT ;  /* 0x0000000003037212 */ /* 0x000fe200078e3cff */
[----:B------:R-:W-:-:S04]  /*4bd0*/  USEL UR24, UR4, URZ, UP0 ;  /* 0x000000ff04187287 */ /* 0x000fc80008000000 */
[----:B------:R-:W-:Y:S01]  /*4be0*/  LOP3.LUT R9, R9, UR5, RZ, 0x3c, !PT ;  /* 0x0000000509097c12 */ /* 0x000fe2000f8e3cff */
[----:B------:R-:W-:Y:S07]  /*4bf0*/  @P1 BRA `(.L_x_91) ;  /* 0xfffffff800b01947 */ /* 0x000fee000383ffff */
[----:B------:R-:W1:Y:S01]  /*4c00*/  S2UR UR8, SR_CgaCtaId ;  /* 0x00000000000879c3 */ /* 0x000e620000008800 */
[----:B------:R-:W-:Y:S01]  /*4c10*/  ELECT P0, URZ, PT ;  /* 0x0000000000ff782f */ /* 0x000fe20003800000 */
[----:B------:R-:W-:Y:S01]  /*4c20*/  HFMA2 R0, -RZ, RZ, 0, 5.9604644775390625e-08 ;  /* 0x00000001ff007431 */ /* 0x000fe200000001ff */
[----:B------:R-:W-:-:S05]  /*4c30*/  UMOV UR4, 0x40 ;  /* 0x0000004000047882 */ /* 0x000fca0000000000 */
[----:B------:R-:W-:Y:S01]  /*4c40*/  UVIRTCOUNT.DEALLOC.SMPOOL 0x80 ;  /* 0x000000800000784c */ /* 0x000fe20000000000 */
[----:B------:R-:W-:Y:S02]  /*4c50*/  UISETP.NE.AND UP1, UPT, UR35, URZ, UPT ;  /* 0x000000ff2300728c */ /* 0x000fe4000bf25270 */
[----:B-1----:R-:W-:-:S09]  /*4c60*/  ULEA UR8, UR8, UR4, 0x18 ;  /* 0x0000000408087291 */ /* 0x002fd2000f8ec0ff */
[----:B------:R1:W-:Y:S01]  /*4c70*/  @P0 STS.U8 [UR8+0x1c], R0 ;  /* 0x00001c00ff000988 */ /* 0x0003e20008000008 */
[----:B------:R-:W-:Y:S05]  /*4c80*/  BRA.U UP1, `(.L_x_92) ;  /* 0x0000000101a07547 */ /* 0x000fea000b800000 */
[----:B------:R-:W-:Y:S01]  /*4c90*/  UIADD3 UR7, UPT, UPT, UR17, 0x1c0, URZ ;  /* 0x000001c011077890 */ /* 0x000fe2000fffe0ff */
[----:B------:R-:W-:-:S03]  /*4ca0*/  SHF.L.U32 R3, R9, 0x1f, RZ ;  /* 0x0000001f09037819 */ /* 0x000fc600000006ff */
[----:B------:R-:W-:-:S09]  /*4cb0*/  ULEA UR4, UR24, UR7, 0x3 ;  /* 0x0000000718047291 */ /* 0x000fd2000f8e18ff */
[----:B------:R-:W2:Y:S02]  /*4cc0*/  SYNCS.PHASECHK.TRANS64.TRYWAIT P0, [UR4], R3 ;  /* 0x00000003ff0075a7 */ /* 0x000ea40008001104 */
[----:B--2---:R-:W-:Y:S05]  /*4cd0*/  @!P0 BRA `(.L_x_93) ;  /* 0x0000004c00e08947 */ /* 0x004fea0003800000 */
.L_x_205:
        /* <DEDUP_REMOVED lines=9> */
.L_x_207:
        /* <DEDUP_REMOVED lines=9> */
.L_x_209:
[----:B------:R-:W-:-:S04]  /*4e00*/  UIADD3 UR4, UPT, UPT, UR4, 0x1, URZ ;  /* 0x0000000104047890 */ /* 0x000fc8000fffe0ff */
[----:B------:R-:W-:-:S04]  /*4e10*/  UISETP.NE.AND UP0, UPT, UR4, 0x4, UPT ;  /* 0x000000040400788c */ /* 0x000fc8000bf05270 */
[----:B------:R-:W-:Y:S02]  /*4e20*/  USEL UR5, URZ, 0x1, UP0 ;  /* 0x00000001ff057887 */ /* 0x000fe40008000000 */
[----:B------:R-:W-:-:S04]  /*4e30*/  USEL UR4, UR4, URZ, UP0 ;  /* 0x000000ff04047287 */ /* 0x000fc80008000000 */
[----:B------:R-:W-:Y:S01]  /*4e40*/  ULEA UR4, UR4, UR7, 0x3 ;  /* 0x0000000704047291 */ /* 0x000fe2000f8e18ff */
[----:B-1----:R-:W-:-:S04]  /*4e50*/  LOP3.LUT R3, R2, UR5, RZ, 0x3c, !PT ;  /* 0x0000000502037c12 */ /* 0x002fc8000f8e3cff */
[----:B------:R-:W-:Y:S01]  /*4e60*/  SHF.L.U32 R3, R3, 0x1f, RZ ;  /* 0x0000001f03037819 */ /* 0x000fe200000006ff */
[----:B------:R-:W-:-:S04]  /*4e70*/  IMAD.U32 R0, RZ, RZ, UR4 ;  /* 0x00000004ff007e24 */ /* 0x000fc8000f8e00ff */
[----:B------:R1:W2:Y:S03]  /*4e80*/  SYNCS.PHASECHK.TRANS64.TRYWAIT P0, [R0+URZ], R3 ;  /* 0x00000003000075a7 */ /* 0x0002a600080011ff */
[----:B--2---:R-:W-:Y:S05]  /*4e90*/  @!P0 NANOSLEEP.SYNCS 0x989680 ;  /* 0x009896800000895d */ /* 0x004fea0003900000 */
[----:B------:R-:W2:Y:S02]  /*4ea0*/  @!P0 SYNCS.PHASECHK.TRANS64 P0, [R0+URZ], R3 ;  /* 0x00000003000085a7 */ /* 0x000ea400080010ff */
[----:B--2---:R-:W-:Y:S05]  /*4eb0*/  @P0 BRA `(.L_x_96) ;  /* 0x0000000000200947 */ /* 0x004fea0003800000 */
.L_x_97:
[----:B--2---:R2:W4:Y:S02]  /*4ec0*/  SYNCS.PHASECHK.TRANS64.TRYWAIT P0, [R0+URZ], R3 ;  /* 0x00000003000075a7 */ /* 0x00452400080011ff */
[----:B----4-:R-:W-:Y:S05]  /*4ed0*/  @!P0 NANOSLEEP.SYNCS 0x989680 ;  /* 0x009896800000895d */ /* 0x010fea0003900000 */
[----:B------:R-:W4:Y:S02]  /*4ee0*/  @!P0 SYNCS.PHASECHK.TRANS64 P0, [R0+URZ], R3 ;  /* 0x00000003000085a7 */ /* 0x000f2400080010ff */
[----:B----4-:R-:W-:Y:S05]  /*4ef0*/  @!P0 BRA `(.L_x_97) ;  /* 0xfffffffc00f08947 */ /* 0x010fea000383ffff */
[----:B------:R-:W-:Y:S05]  /*4f00*/  BRA `(.L_x_96) ;  /* 0x00000000000c7947 */ /* 0x000fea0003800000 */
.L_x_92:
[----:B------:R-:W-:-:S04]  /*4f10*/  UIADD3 UR4, UPT, UPT, UR17, 0x200, URZ ;  /* 0x0000020011047890 */ /* 0x000fc8000fffe0ff */
[----:B------:R-:W-:-:S09]  /*4f20*/  UPRMT UR4, UR34, 0x654, UR4 ;  /* 0x0000065422047896 */ /* 0x000fd20008000004 */
[----:B------:R-:W-:Y:S03]  /*4f30*/  SYNCS.ARRIVE.TRANS64.RED.A1T0 RZ, [UR4], RZ ;  /* 0x000000ffffff79a7 */ /* 0x000fe60008100404 */
.L_x_96:
[----:B-12---:R-:W-:Y:S01]  /*4f40*/  SHF.L.U32 R3, RZ, 0x1f, RZ ;  /* 0x0000001fff037819 */ /* 0x006fe200000006ff */
[----:B------:R-:W-:Y:S01]  /*4f50*/  UIADD3 UR4, UPT, UPT, UR17, 0x200, URZ ;  /* 0x0000020011047890 */ /* 0x000fe2000fffe0ff */
[----:B------:R-:W-:Y:S02]  /*4f60*/  PLOP3.LUT P0, PT, PT, PT, UP1, 0x80, 0x8 ;  /* 0x000000000008781c */ /* 0x000fe40003f0f018 */
[----:B------:R-:W1:Y:S02]  /*4f70*/  SYNCS.PHASECHK.TRANS64.TRYWAIT P1, [UR17+0x200], R3 ;  /* 0x00020003ff0075a7 */ /* 0x000e640008021111 */
[----:B-1----:R-:W-:Y:S09]  /*4f80*/  @!P1 BRA `(.L_x_98) ;  /* 0x0000004c007c9947 */ /* 0x002ff20003800000 */
.L_x_211:
[----:B------:R-:W-:Y:S01]  /*4f90*/  @!UP1 UPRMT UR4, UR34, 0x654, UR4 ;  /* 0x0000065422049896 */ /* 0x000fe20008000004 */
[----:B------:R-:W-:Y:S01]  /*4fa0*/  UMOV UR5, 0xffff ;  /* 0x0000ffff00057882 */ /* 0x000fe20000000000 */
[----:B------:R-:W-:-:S07]  /*4fb0*/  UMOV UR6, 0x1 ;  /* 0x0000000100067882 */ /* 0x000fce0000000000 */
[----:B------:R-:W-:Y:S01]  /*4fc0*/  @!P0 SYNCS.ARRIVE.TRANS64.RED.A1T0 RZ, [UR4], RZ ;  /* 0x000000ffffff89a7 */ /* 0x000fe20008100404 */
[----:B------:R-:W-:Y:S01]  /*4fd0*/  NOP ;  /* 0x0000000000007918 */ /* 0x000fe20000000000 */
[----:B-1----:R-:W1:Y:S01]  /*4fe0*/  LDS R0, [UR8+0x14] ;  /* 0x00001408ff007984 */ /* 0x002e620008000800 */
[----:B------:R-:W-:-:S04]  /*4ff0*/  ULOP3.LUT UR4, UR32, 0xffff, URZ, 0xc0, !UPT ;  /* 0x0000ffff20047892 */ /* 0x000fc8000f8ec0ff */
[----:B------:R-:W-:-:S04]  /*5000*/  USHF.R.U32.HI UR4, URZ, 0x5, UR4 ;  /* 0x00000005ff047899 */ /* 0x000fc80008011604 */
[----:B------:R-:W-:Y:S02]  /*5010*/  USHF.L.U32 UR5, UR5, UR4, URZ ;  /* 0x0000000405057299 */ /* 0x000fe400080006ff */
[----:B------:R-:W-:-:S04]  /*5020*/  USHF.L.U32 UR4, UR6, UR4, URZ ;  /* 0x0000000406047299 */ /* 0x000fc800080006ff */
[----:B-1----:R-:W-:-:S04]  /*5030*/  LOP3.LUT R0, R0, UR5, RZ, 0xc0, !PT ;  /* 0x0000000500007c12 */ /* 0x002fc8000f8ec0ff */
[----:B------:R-:W-:-:S13]  /*5040*/  ISETP.NE.AND P0, PT, R0, UR5, PT ;  /* 0x0000000500007c0c */ /* 0x000fda000bf05270 */
[----:B------:R-:W-:Y:S05]  /*5050*/  @P0 BRA `(.L_x_99) ;  /* 0x0000000000580947 */ /* 0x000fea0003800000 */
[----:B------:R-:W1:Y:S02]  /*5060*/  LDS R0, [UR8+0x18] ;  /* 0x00001808ff007984 */ /* 0x000e640008000800 */
[----:B-1----:R-:W-:-:S04]  /*5070*/  LOP3.LUT R0, R0, UR4, RZ, 0xc0, !PT ;  /* 0x0000000400007c12 */ /* 0x002fc8000f8ec0ff */
[----:B------:R-:W-:-:S13]  /*5080*/  ISETP.NE.AND P0, PT, R0, UR4, PT ;  /* 0x0000000400007c0c */ /* 0x000fda000bf05270 */
[----:B------:R-:W-:Y:S05]  /*5090*/  @P0 BRA `(.L_x_100) ;  /* 0x00000000003c0947 */ /* 0x000fea0003800000 */
[----:B------:R-:W1:Y:S01]  /*50a0*/  S2R R2, SR_LANEID ;  /* 0x0000000000027919 */ /* 0x000e620000000000 */
[----:B------:R-:W-:Y:S01]  /*50b0*/  ULOP3.LUT UR5, URZ, UR5, URZ, 0x33, !UPT ;  /* 0x00000005ff057292 */ /* 0x000fe2000f8e33ff */
[----:B------:R-:W-:Y:S01]  /*50c0*/  LOP3.LUT R4, RZ, UR4, RZ, 0x33, !PT ;  /* 0x00000004ff047c12 */ /* 0x000fe2000f8e33ff */
[----:B------:R-:W-:Y:S02]  /*50d0*/  VOTEU.ANY UR4, UPT, PT ;  /* 0x0000000000047886 */ /* 0x000fe400038e0100 */
[----:B------:R-:W-:Y:S01]  /*50e0*/  UFLO.U32 UR4, UR4 ;  /* 0x00000004000472bd */ /* 0x000fe200080e0000 */
[----:B------:R-:W2:Y:S01]  /*50f0*/  REDUX UR6, R4 ;  /* 0x00000000040673c4 */ /* 0x000ea20000000000 */
[----:B------:R-:W-:-:S06]  /*5100*/  IMAD.U32 R0, RZ, RZ, UR5 ;  /* 0x00000005ff007e24 */ /* 0x000fcc000f8e00ff */
[----:B------:R4:W-:Y:S01]  /*5110*/  UTCATOMSWS.AND URZ, UR5 ;  /* 0x0000000500ff79e3 */ /* 0x0009e20008000000 */
[----:B------:R-:W3:Y:S01]  /*5120*/  REDUX UR7, R0 ;  /* 0x00000000000773c4 */ /* 0x000ee20000000000 */
[----:B-1----:R-:W-:Y:S01]  /*5130*/  ISETP.EQ.U32.AND P0, PT, R2, UR4, PT ;  /* 0x0000000402007c0c */ /* 0x002fe2000bf02070 */
[----:B--2---:R-:W-:Y:S01]  /*5140*/  IMAD.U32 R2, RZ, RZ, UR6 ;  /* 0x00000006ff027e24 */ /* 0x004fe2000f8e00ff */
[----:B---3--:R-:W-:-:S11]  /*5150*/  MOV R3, UR7 ;  /* 0x0000000700037c02 */ /* 0x008fd60008000f00 */
[----:B------:R4:W-:Y:S04]  /*5160*/  @P0 ATOMS.AND RZ, [UR8+0x14], R3 ;  /* 0x00001403ffff098c */ /* 0x0009e8000a800008 */
[----:B------:R4:W-:Y:S01]  /*5170*/  @P0 ATOMS.AND RZ, [UR8+0x18], R2 ;  /* 0x00001802ffff098c */ /* 0x0009e2000a800008 */
[----:B------:R-:W-:Y:S05]  /*5180*/  BRA `(.L_x_101) ;  /* 0x0000000000147947 */ /* 0x000fea0003800000 */
.L_x_100:
[----:B------:R-:W-:Y:S02]  /*5190*/  MOV R2, 0x51b0 ;  /* 0x000051b000027802 */ /* 0x000fe40000000f00 */
[----:B---3-5:R-:W-:Y:S05]  /*51a0*/  CALL.REL.NOINC `($__internal_0_$__cuda_sm10x_tcgen05_guardrail_trap_col_being_dealloced_not_returned_by_alloc) ;  /* 0x0000004c00e87944 */ /* 0x028fea0003c00000 */
[----:B------:R-:W-:Y:S05]  /*51b0*/  BRA `(.L_x_101) ;  /* 0x0000000000087947 */ /* 0x000fea0003800000 */
.L_x_99:
[----:B------:R-:W-:Y:S02]  /*51c0*/  MOV R2, 0x51e0 ;  /* 0x000051e000027802 */ /* 0x000fe40000000f00 */
[----:B---3-5:R-:W-:Y:S05]  /*51d0*/  CALL.REL.NOINC `($__internal_2_$__cuda_sm10x_tcgen05_guardrail_trap_unallocated_columns_being_dealloced) ;  /* 0x0000004c00f47944 */ /* 0x028fea0003c00000 */
.L_x_101:
[----:B------:R-:W-:Y:S01]  /*51e0*/  NOP ;  /* 0x0000000000007918 */ /* 0x000fe20000000000 */
[----:B----4-:R-:W-:Y:S05]  /*51f0*/  EXIT ;  /* 0x000000000000794d */ /* 0x010fea0003800000 */
.L_x_72:
[----:B------:R-:W-:-:S09]  /*5200*/  UISETP.NE.OR UP0, UPT, UR22, 0x3, !UP3 ;  /* 0x000000031600788c */ /* 0x000fd2000df05670 */
[----:B------:R-:W-:Y:S05]  /*5210*/  BRA.U UP0, `(.L_x_102) ;  /* 0x0000000d00fc7547 */ /* 0x000fea000b800000 */
[----:B------:R-:W1:Y:S01]  /*5220*/  S2UR UR6, SR_CgaCtaId ;  /* 0x00000000000679c3 */ /* 0x000e620000008800 */
[----:B------:R-:W2:Y:S01]  /*5230*/  LDCU UR33, c[0x0][0x370] ;  /* 0x00006e00ff2177ac */ /* 0x000ea20008000800 */
[----:B------:R-:W-:Y:S02]  /*5240*/  HFMA2 R13, -RZ, RZ, 0, 0 ;  /* 0x00000000ff0d7431 */ /* 0x000fe400000001ff */
[----:B------:R-:W-:Y:S01]  /*5250*/  IMAD.MOV.U32 R15, RZ, RZ, 0x1 ;  /* 0x00000001ff0f7424 */ /* 0x000fe200078e00ff */
[----:B------:R-:W-:Y:S01]  /*5260*/  MOV R7, 0x2000 ;  /* 0x0000200000077802 */ /* 0x000fe20000000f00 */
[----:B------:R-:W2:Y:S01]  /*5270*/  LDCU.128 UR28, c[0x0][0xb10] ;  /* 0x00016200ff1c77ac */ /* 0x000ea20008000c00 */
[----:B------:R-:W-:Y:S01]  /*5280*/  IMAD.MOV.U32 R14, RZ, RZ, RZ ;  /* 0x000000ffff0e7224 */ /* 0x000fe200078e00ff */
[----:B------:R-:W3:Y:S01]  /*5290*/  LDC.64 R16, c[0x0][0x348] ;  /* 0x0000d200ff107b82 */ /* 0x000ee20000000a00 */
[----:B------:R-:W4:Y:S01]  /*52a0*/  LDCU UR27, c[0x0][0x374] ;  /* 0x00006e80ff1b77ac */ /* 0x000f220008000800 */
[----:B------:R-:W4:Y:S06]  /*52b0*/  LDCU UR15, c[0x0][0xb0c] ;  /* 0x00016180ff0f77ac */ /* 0x000f2c0008000800 */
[----:B------:R-:W3:Y:S01]  /*52c0*/  LDC.64 R2, c[0x0][0x888] ;  /* 0x00022200ff027b82 */ /* 0x000ee20000000a00 */
[----:B------:R-:W4:Y:S01]  /*52d0*/  LDCU UR38, c[0x0][0xb20] ;  /* 0x00016400ff2677ac */ /* 0x000f220008000800 */
[----:B------:R-:W4:Y:S06]  /*52e0*/  LDCU UR4, c[0x0][0xb30] ;  /* 0x00016600ff0477ac */ /* 0x000f2c0008000800 */
[----:B------:R-:W3:Y:S01]  /*52f0*/  LDC.64 R4, c[0x0][0x890] ;  /* 0x00022400ff047b82 */ /* 0x000ee20000000a00 */
[----:B------:R-:W-:Y:S01]  /*5300*/  UMOV UR24, 0x400 ;  /* 0x0000040000187882 */ /* 0x000fe20000000000 */
[----:B------:R-:W-:-:S02]  /*5310*/  UPLOP3.LUT UP3, UPT, UPT, UPT, UPT, 0x40, 0x4 ;  /* 0x000000000004789c */ /* 0x000fc40003f6e870 */
[----:B-1----:R-:W-:Y:S02]  /*5320*/  ULEA UR24, UR6, UR24, 0x18 ;  /* 0x0000001806187291 */ /* 0x002fe4000f8ec0ff */
[----:B--2---:R-:W-:Y:S02]  /*5330*/  UIMAD.WIDE.U32 UR6, UR33, UR28, URZ ;  /* 0x0000001c210672a5 */ /* 0x004fe4000f8e00ff */
[----:B----4-:R-:W-:Y:S02]  /*5340*/  UIMAD.WIDE.U32 UR8, UR27, UR31, URZ ;  /* 0x0000001f1b0872a5 */ /* 0x010fe4000f8e00ff */
[----:B------:R-:W-:Y:S02]  /*5350*/  UISETP.GE.AND UP0, UPT, UR40, 0x1, UPT ;  /* 0x000000012800788c */ /* 0x000fe4000bf06270 */
[----:B------:R-:W-:Y:S01]  /*5360*/  UISETP.NE.AND UP4, UPT, UR40, 0x1, UPT ;  /* 0x000000012800788c */ /* 0x000fe2000bf85270 */
[----:B------:R-:W-:Y:S02]  /*5370*/  UMOV UR6, UR7 ;  /* 0x0000000700067c82 */ /* 0x000fe40008000000 */
[----:B------:R-:W-:Y:S01]  /*5380*/  UMOV UR34, UR9 ;  /* 0x0000000900227c82 */ /* 0x000fe20008000000 */
[----:B------:R-:W1:Y:S01]  /*5390*/  LDCU.64 UR16, c[0x0][0xb28] ;  /* 0x00016500ff1077ac */ /* 0x000e620008000a00 */
[----:B------:R-:W-:-:S02]  /*53a0*/  UISETP.NE.AND UP6, UPT, UR15, 0x1, UPT ;  /* 0x000000010f00788c */ /* 0x000fc4000bfc5270 */
[----:B------:R-:W-:Y:S02]  /*53b0*/  UISETP.NE.AND UP5, UPT, UR30, 0x1, UPT ;  /* 0x000000011e00788c */ /* 0x000fe4000bfa5270 */
[----:B------:R-:W-:Y:S02]  /*53c0*/  USHF.R.U32.HI UR35, URZ, UR29, UR6 ;  /* 0x0000001dff237299 */ /* 0x000fe40008011606 */
[----:B------:R-:W-:Y:S02]  /*53d0*/  USHF.R.U32.HI UR34, URZ, UR38, UR34 ;  /* 0x00000026ff227299 */ /* 0x000fe40008011622 */
[----:B------:R-:W-:Y:S01]  /*53e0*/  UISETP.NE.AND UP2, UPT, UR4, 0x1, UPT ;  /* 0x000000010400788c */ /* 0x000fe2000bf45270 */
[----:B------:R-:W-:-:S10]  /*53f0*/  UMOV UR12, URZ ;  /* 0x000000ff000c7c82 */ /* 0x000fd40008000000 */
.L_x_111:
[C---:B------:R-:W-:Y:S02]  /*5400*/  LEA R12, R14.reuse, UR24, 0x3 ;  /* 0x000000180e0c7c11 */ /* 0x040fe4000f8e18ff */
[----:B------:R-:W-:Y:S02]  /*5410*/  SHF.L.U32 R9, R13, 0x1f, RZ ;  /* 0x0000001f0d097819 */ /* 0x000fe400000006ff */
[----:B------:R-:W-:Y:S02]  /*5420*/  LEA R10, R14, UR24, 0x4 ;  /* 0x000000180e0a7c11 */ /* 0x000fe4000f8e20ff */
[----:B------:R-:W2:Y:S02]  /*5430*/  SYNCS.PHASECHK.TRANS64.TRYWAIT P0, [R12+URZ+0x180], R9 ;  /* 0x000180090c0075a7 */ /* 0x000ea400080011ff */
[----:B--2-4-:R-:W-:Y:S05]  /*5440*/  @!P0 BRA `(.L_x_103) ;  /* 0x0000004800648947 */ /* 0x014fea0003800000 */
.L_x_212:
[----:B--2---:R-:W2:Y:S01]  /*5450*/  LDS.128 R8, [R10+0x210] ;  /* 0x000210000a087984 */ /* 0x004ea20000000c00 */
[----:B------:R-:W-:Y:S01]  /*5460*/  UISETP.GE.AND UP0, UPT, UR40, 0x1, UPT ;  /* 0x000000012800788c */ /* 0x000fe2000bf06270 */
[----:B------:R-:W-:Y:S01]  /*5470*/  @!PT LDS RZ, [RZ] ;  /* 0x00000000fffff984 */ /* 0x000fe20000000800 */
[----:B------:R-:W-:Y:S01]  /*5480*/  @!PT LDS RZ, [RZ] ;  /* 0x00000000fffff984 */ /* 0x000fe20000000800 */
[----:B------:R-:W-:Y:S01]  /*5490*/  @!PT LDS RZ, [RZ] ;  /* 0x00000000fffff984 */ /* 0x000fe20000000800 */
[----:B------:R-:W-:Y:S01]  /*54a0*/  @!PT LDS RZ, [RZ] ;  /* 0x00000000fffff984 */ /* 0x000fe20000000800 */
[----:B------:R4:W-:Y:S06]  /*54b0*/  MEMBAR.ALL.CTA ;  /* 0x0000000000007992 */ /* 0x0009ec0000008000 */
[----:B----4-:R-:W4:Y:S01]  /*54c0*/  FENCE.VIEW.ASYNC.S ;  /* 0x00000000000073c6 */ /* 0x010f220000000000 */
[----:B--2---:R-:W-:Y:S11]  /*54d0*/  LOP3.LUT P0, RZ, R10, 0x1, RZ, 0xc0, !PT ;  /* 0x000000010aff7812 */ /* 0x004ff6000780c0ff */
[----:B------:R-:W-:Y:S02]  /*54e0*/  @!UPT UIADD3 URZ, UPT, UPT, URZ, URZ, URZ ;  /* 0x000000fffffff290 */ /* 0x000fe4000fffe0ff */
[----:B----4-:R-:W-:Y:S01]  /*54f0*/  VOTEU.ANY UP1, P0 ;  /* 0x0000000000ff7886 */ /* 0x010fe20000020100 */
[----:B------:R-:W-:Y:S11]  /*5500*/  PLOP3.LUT P0, PT, PT, PT, UP1, 0x80, 0x8 ;  /* 0x000000000008781c */ /* 0x000ff60003f0f018 */
[----:B------:R-:W-:Y:S02]  /*5510*/  @!UPT UIADD3 URZ, UPT, UPT, URZ, URZ, URZ ;  /* 0x000000fffffff290 */ /* 0x000fe4000fffe0ff */
[----:B------:R-:W-:Y:S02]  /*5520*/  @P0 SHF.R.U32.HI R0, RZ, 0x10, R9 ;  /* 0x00000010ff000819 */ /* 0x000fe40000011609 */
[----:B------:R-:W-:Y:S02]  /*5530*/  @P0 MOV R6, R8 ;  /* 0x0000000800060202 */ /* 0x000fe40000000f00 */
[----:B------:R-:W-:Y:S01]  /*5540*/  @P0 R2UR UR4, R0 ;  /* 0x00000000000402ca */ /* 0x000fe200000e0000 */
[----:B------:R-:W-:Y:S01]  /*5550*/  VIADD R0, R12, 0x190 ;  /* 0x000001900c007836 */ /* 0x000fe20000000000 */
[----:B------:R-:W-:Y:S02]  /*5560*/  @P0 LOP3.LUT R8, R9, 0xffff, RZ, 0xc0, !PT ;  /* 0x0000ffff09080812 */ /* 0x000fe400078ec0ff */
[----:B------:R-:W-:Y:S02]  /*5570*/  @P0 R2UR UR6, R6 ;  /* 0x00000000060602ca */ /* 0x000fe400000e0000 */
[----:B------:R-:W-:Y:S02]  /*5580*/  PRMT R0, RZ, 0x654, R0 ;  /* 0x00000654ff007816 */ /* 0x000fe40000000000 */
[----:B------:R-:W-:Y:S02]  /*5590*/  @P0 R2UR UR5, R8 ;  /* 0x00000000080502ca */ /* 0x000fe400000e0000 */
[----:B------:R2:W-:Y:S03]  /*55a0*/  SYNCS.ARRIVE.TRANS64.RED.A1T0 RZ, [R0+URZ], RZ ;  /* 0x000000ff00ff79a7 */ /* 0x0005e600081004ff */
[----:B------:R-:W-:Y:S04]  /*55b0*/  @UP1 UMOV UR25, UR4 ;  /* 0x0000000400191c82 */ /* 0x000fe80008000000 */
[----:B------:R-:W-:Y:S04]  /*55c0*/  @UP1 UMOV UR14, UR6 ;  /* 0x00000006000e1c82 */ /* 0x000fe80008000000 */
[----:B------:R-:W-:Y:S01]  /*55d0*/  @UP1 UMOV UR13, UR5 ;  /* 0x00000005000d1c82 */ /* 0x000fe20008000000 */
[----:B------:R-:W-:Y:S05]  /*55e0*/  BRA.U !UP0, `(.L_x_104) ;  /* 0x0000000108a47547 */ /* 0x000fea000b800000 */
[----:B------:R-:W-:Y:S02]  /*55f0*/  UIMAD.WIDE.U32 UR8, UR13, UR31, URZ ;  /* 0x0000001f0d0872a5 */ /* 0x000fe4000f8e00ff */
[----:B------:R-:W-:Y:S02]  /*5600*/  UIMAD.WIDE.U32 UR10, UR14, UR28, URZ ;  /* 0x0000001c0e0a72a5 */ /* 0x000fe4000f8e00ff */
[----:B------:R-:W-:Y:S02]  /*5610*/  USEL UR4, UR27, UR34, !UP5 ;  /* 0x000000221b047287 */ /* 0x000fe4000e800000 */
[----:B------:R-:W-:Y:S02]  /*5620*/  USEL UR7, UR33, UR35, !UP6 ;  /* 0x0000002321077287 */ /* 0x000fe4000f000000 */
[----:B-1----:R-:W-:Y:S02]  /*5630*/  UIMAD.WIDE.U32 UR18, UR4, UR16, URZ ;  /* 0x00000010041272a5 */ /* 0x002fe4000f8e00ff */
[----:B------:R-:W-:Y:S01]  /*5640*/  UIMAD.WIDE.U32 UR20, UR7, UR16, URZ ;  /* 0x00000010071472a5 */ /* 0x000fe2000f8e00ff */
[----:B------:R-:W-:Y:S02]  /*5650*/  UMOV UR5, UR9 ;  /* 0x0000000900057c82 */ /* 0x000fe40008000000 */
[----:B------:R-:W-:Y:S03]  /*5660*/  USHF.R.U32.HI UR6, URZ, UR38, UR5 ;  /* 0x00000026ff067299 */ /* 0x000fe60008011605 */
[----:B------:R-:W-:Y:S01]  /*5670*/  UMOV UR5, UR11 ;  /* 0x0000000b00057c82 */ /* 0x000fe20008000000 */
[----:B------:R-:W-:Y:S02]  /*5680*/  USEL UR6, UR13, UR6, !UP5 ;  /* 0x000000060d067287 */ /* 0x000fe4000e800000 */
[----:B------:R-:W-:Y:S02]  /*5690*/  USHF.R.U32.HI UR8, URZ, UR29, UR5 ;  /* 0x0000001dff087299 */ /* 0x000fe40008011605 */
[----:B------:R-:W-:Y:S01]  /*56a0*/  UIMAD.WIDE.U32 UR10, UR6, UR16, URZ ;  /* 0x00000010060a72a5 */ /* 0x000fe2000f8e00ff */
[----:B------:R-:W-:Y:S02]  /*56b0*/  UMOV UR5, UR19 ;  /* 0x0000001300057c82 */ /* 0x000fe40008000000 */
[----:B------:R-:W-:Y:S03]  /*56c0*/  @UP4 USHF.R.U32.HI UR4, URZ, UR17, UR5 ;  /* 0x00000011ff044299 */ /* 0x000fe60008011605 */
[----:B------:R-:W-:Y:S01]  /*56d0*/  UMOV UR5, UR21 ;  /* 0x0000001500057c82 */ /* 0x000fe20008000000 */
[----:B------:R-:W-:Y:S02]  /*56e0*/  UIMAD UR4, UR40, UR4, URZ ;  /* 0x00000004280472a4 */ /* 0x000fe4000f8e02ff */
[----:B------:R-:W-:Y:S02]  /*56f0*/  @UP4 USHF.R.U32.HI UR7, URZ, UR17, UR5 ;  /* 0x00000011ff074299 */ /* 0x000fe40008011605 */
[----:B------:R-:W-:Y:S02]  /*5700*/  USEL UR5, UR14, UR8, !UP6 ;  /* 0x000000080e057287 */ /* 0x000fe4000f000000 */
[----:B------:R-:W-:Y:S02]  /*5710*/  UIMAD UR8, UR40, UR7, URZ ;  /* 0x00000007280872a4 */ /* 0x000fe4000f8e02ff */
[----:B------:R-:W-:Y:S03]  /*5720*/  UISETP.GE.AND UP0, UPT, UR6, UR4, UPT ;  /* 0x000000040600728c */ /* 0x000fe6000bf06270 */
[----:B------:R-:W-:Y:S01]  /*5730*/  UMOV UR4, UR11 ;  /* 0x0000000b00047c82 */ /* 0x000fe20008000000 */
[----:B------:R-:W-:Y:S02]  /*5740*/  UISETP.GE.OR UP0, UPT, UR5, UR8, UP0 ;  /* 0x000000080500728c */ /* 0x000fe40008706670 */
[----:B------:R-:W-:Y:S02]  /*5750*/  USHF.R.U32.HI UR4, URZ, UR17, UR4 ;  /* 0x00000011ff047299 */ /* 0x000fe40008011604 */
[----:B------:R-:W-:Y:S02]  /*5760*/  UIMAD.WIDE.U32 UR8, UR5, UR16, URZ ;  /* 0x00000010050872a5 */ /* 0x000fe4000f8e00ff */
[----:B------:R-:W-:Y:S04]  /*5770*/  USEL UR10, UR6, UR4, !UP4 ;  /* 0x00000004060a7287 */ /* 0x000fe8000e000000 */
[----:B------:R-:W-:Y:S01]  /*5780*/  UIADD3 UR11, UPT, UPT, -UR10, URZ, URZ ;  /* 0x000000ff0a0b7290 */ /* 0x000fe2000fffe1ff */
[----:B------:R-:W-:Y:S02]  /*5790*/  @!UP0 UMOV UR4, UR9 ;  /* 0x0000000900048c82 */ /* 0x000fe40008000000 */
[----:B------:R-:W-:Y:S02]  /*57a0*/  @!UP0 USHF.R.U32.HI UR4, URZ, UR17, UR4 ;  /* 0x00000011ff048299 */ /* 0x000fe40008011604 */
[----:B------:R-:W-:Y:S02]  /*57b0*/  UIMAD UR8, UR40, UR11, UR6 ;  /* 0x0000000b280872a4 */ /* 0x000fe4000f8e0206 */
[----:B------:R-:W-:Y:S04]  /*57c0*/  @!UP0 USEL UR4, UR5, UR4, !UP4 ;  /* 0x0000000405048287 */ /* 0x000fe8000e000000 */
[----:B------:R-:W-:Y:S02]  /*57d0*/  @!UP0 UIMAD UR8, UR7, UR8, UR4 ;  /* 0x00000008070882a4 */ /* 0x000fe4000f8e0204 */
[----:B------:R-:W-:Y:S02]  /*57e0*/  @!UP0 UIADD3 UR9, UPT, UPT, UR10, -UR4, URZ ;  /* 0x800000040a098290 */ /* 0x000fe4000fffe0ff */
[----:B------:R-:W-:Y:S02]  /*57f0*/  UIADD3 UR4, UPT, UPT, -UR5, URZ, URZ ;  /* 0x000000ff05047290 */ /* 0x000fe4000fffe1ff */
[----:B------:R-:W-:Y:S02]  /*5800*/  UIADD3 UR7, UPT, UPT, -UR6, URZ, URZ ;  /* 0x000000ff06077290 */ /* 0x000fe4000fffe1ff */
[----:B------:R-:W-:Y:S02]  /*5810*/  @!UP0 UIMAD UR6, UR9, UR40, UR5 ;  /* 0x00000028090682a4 */ /* 0x000fe4000f8e0205 */
[----:B------:R-:W-:Y:S02]  /*5820*/  UIMAD UR14, UR15, UR4, UR14 ;  /* 0x000000040f0e72a4 */ /* 0x000fe4000f8e020e */
[----:B------:R-:W-:Y:S01]  /*5830*/  UIMAD UR13, UR30, UR7, UR13 ;  /* 0x000000071e0d72a4 */ /* 0x000fe2000f8e020d */
[----:B------:R-:W-:Y:S02]  /*5840*/  @!UP0 UMOV UR5, UR8 ;  /* 0x0000000800058c82 */ /* 0x000fe40008000000 */
[----:B------:R-:W-:Y:S02]  /*5850*/  UIMAD UR14, UR5, UR15, UR14 ;  /* 0x0000000f050e72a4 */ /* 0x000fe4000f8e020e */
[----:B------:R-:W-:Y:S11]  /*5860*/  UIMAD UR13, UR6, UR30, UR13 ;  /* 0x0000001e060d72a4 */ /* 0x000ff6000f8e020d */
[----:B------:R-:W-:Y:S01]  /*5870*/  @!UPT UIADD3 URZ, UPT, UPT, URZ, URZ, URZ ;  /* 0x000000fffffff290 */ /* 0x000fe2000fffe0ff */
.L_x_104:
[----:B------:R-:W4:Y:S01]  /*5880*/  @!UP2 LDCU.128 UR20, c[0x0][0xb10] ;  /* 0x00016200ff14a7ac */ /* 0x000f220008000c00 */
[C---:B---3--:R-:W-:Y:S02]  /*5890*/  ISETP.NE.U32.AND P1, PT, R4.reuse, RZ, PT ;  /* 0x000000ff0400720c */ /* 0x048fe40003f25070 */
[----:B------:R-:W-:Y:S02]  /*58a0*/  ISETP.NE.U32.AND P0, PT, R4, RZ, PT ;  /* 0x000000ff0400720c */ /* 0x000fe40003f05070 */
[C---:B------:R-:W-:Y:S02]  /*58b0*/  ISETP.NE.AND.EX P1, PT, R5.reuse, RZ, PT, P1 ;  /* 0x000000ff0500720c */ /* 0x040fe40003f25310 */
[----:B------:R-:W-:Y:S01]  /*58c0*/  ISETP.NE.AND.EX P0, PT, R5, RZ, PT, P0 ;  /* 0x000000ff0500720c */ /* 0x000fe20003f05300 */
[----:B------:R-:W3:Y:S01]  /*58d0*/  @!UP2 LDCU UR5, c[0x0][0xb0c] ;  /* 0x00016180ff05a7ac */ /* 0x000ee20008000800 */
[----:B------:R-:W-:Y:S02]  /*58e0*/  USHF.L.U32 UR11, UR26, 0x7, URZ ;  /* 0x000000071a0b7899 */ /* 0x000fe400080006ff */
[----:B------:R-:W-:Y:S02]  /*58f0*/  USHF.L.U32 UR10, UR32, 0x6, URZ ;  /* 0x00000006200a7899 */ /* 0x000fe400080006ff */
[----:B----4-:R-:W-:Y:S07]  /*5900*/  UIMAD.WIDE.U32 UR6, UR14, UR20, URZ ;  /* 0x000000140e0672a5 */ /* 0x010fee000f8e00ff */
[----:B------:R-:W-:Y:S01]  /*5910*/  @!UP2 UMOV UR4, UR7 ;  /* 0x000000070004ac82 */ /* 0x000fe20008000000 */
[----:B---3--:R-:W-:Y:S02]  /*5920*/  @!UP2 UISETP.NE.AND UP0, UPT, UR5, 0x1, UPT ;  /* 0x000000010500a88c */ /* 0x008fe4000bf05270 */
[----:B------:R-:W-:Y:S02]  /*5930*/  @!UP2 USHF.R.U32.HI UR4, URZ, UR21, UR4 ;  /* 0x00000015ff04a299 */ /* 0x000fe40008011604 */
[----:B------:R-:W-:Y:S02]  /*5940*/  UIMAD.WIDE.U32 UR6, UR13, UR23, URZ ;  /* 0x000000170d0672a5 */ /* 0x000fe4000f8e00ff */
[----:B------:R-:W-:Y:S02]  /*5950*/  @!UP2 USEL UR8, UR14, UR4, !UP0 ;  /* 0x000000040e08a287 */ /* 0x000fe4000c000000 */
[----:B------:R-:W-:Y:S03]  /*5960*/  @!UP2 UISETP.NE.AND UP0, UPT, UR22, 0x1, UPT ;  /* 0x000000011600a88c */ /* 0x000fe6000bf05270 */
[----:B------:R-:W-:Y:S02]  /*5970*/  @!UP2 UMOV UR6, UR7 ;  /* 0x000000070006ac82 */ /* 0x000fe40008000000 */
[----:B------:R-:W3:Y:S02]  /*5980*/  @!UP2 LDCU UR4, c[0x0][0xb20] ;  /* 0x00016400ff04a7ac */ /* 0x000ee40008000800 */
[----:B---3--:R-:W-:Y:S04]  /*5990*/  @!UP2 USHF.R.U32.HI UR6, URZ, UR4, UR6 ;  /* 0x00000004ff06a299 */ /* 0x008fe80008011606 */
[----:B------:R-:W-:Y:S04]  /*59a0*/  @!UP2 USEL UR6, UR13, UR6, !UP0 ;  /* 0x000000060d06a287 */ /* 0x000fe8000c000000 */
[----:B------:R-:W-:Y:S02]  /*59b0*/  @!UP2 UIADD3 UR4, UPT, UPT, -UR8, UR6, URZ ;  /* 0x000000060804a290 */ /* 0x000fe4000fffe1ff */
[----:B------:R-:W-:Y:S02]  /*59c0*/  @!UP2 UIADD3 UR6, UPT, UPT, UR8, -UR6, URZ ;  /* 0x800000060806a290 */ /* 0x000fe4000fffe0ff */
[----:B------:R-:W-:Y:S02]  /*59d0*/  @!UP2 UIMAD UR14, UR4, UR5, UR14 ;  /* 0x00000005040ea2a4 */ /* 0x000fe4000f8e020e */
[----:B------:R-:W-:Y:S01]  /*59e0*/  @!UP2 UIMAD UR13, UR6, UR22, UR13 ;  /* 0x00000016060da2a4 */ /* 0x000fe2000f8e020d */
[----:B------:R-:W-:Y:S11]  /*59f0*/  BRA.U UP3, `(.L_x_105) ;  /* 0x0000000103107547 */ /* 0x000ff6000b800000 */
[----:B--2---:R-:W-:Y:S04]  /*5a00*/  MOV R0, UR37 ;  /* 0x0000002500007c02 */ /* 0x004fe80008000f00 */
[----:B------:R-:W-:Y:S04]  /*5a10*/  SHF.L.U32 R9, R0, 0x1f, RZ ;  /* 0x0000001f00097819 */ /* 0x000fe800000006ff */
[----:B------:R-:W2:Y:S02]  /*5a20*/  SYNCS.PHASECHK.TRANS64.TRYWAIT P2, [UR24+0x178], R9 ;  /* 0x00017809ff0075a7 */ /* 0x000ea40008041118 */
[----:B--2---:R-:W-:Y:S05]  /*5a30*/  @!P2 BRA `(.L_x_106) ;  /* 0x0000004000fca947 */ /* 0x004fea0003800000 */
.L_x_105:
[----:B------:R-:W-:Y:S05]  /*5a40*/  @!P1 BRA `(.L_x_107) ;  /* 0x0000000000309947 */ /* 0x000fea0003800000 */
[----:B------:R-:W-:Y:S01]  /*5a50*/  ISETP.NE.U32.AND P1, PT, R2, RZ, PT ;  /* 0x000000ff0200720c */ /* 0x000fe20003f25070 */
[----:B------:R-:W3:Y:S01]  /*5a60*/  LDCU.64 UR4, c[0x0][0x358] ;  /* 0x00006b00ff0477ac */ /* 0x000ee20008000a00 */
[----:B------:R-:W-:Y:S02]  /*5a70*/  IMAD.MOV.U32 R88, RZ, RZ, 0x1 ;  /* 0x00000001ff587424 */ /* 0x000fe400078e00ff */
[----:B------:R-:W-:Y:S11]  /*5a80*/  ISETP.NE.AND.EX P1, PT, R3, RZ, PT, P1 ;  /* 0x000000ff0300720c */ /* 0x000ff60003f25310 */
[----:B------:R-:W-:Y:S02]  /*5a90*/  @!UPT UIADD3 URZ, UPT, UPT, URZ, URZ, URZ ;  /* 0x000000fffffff290 */ /* 0x000fe4000fffe0ff */
[----:B--2---:R-:W2:Y:S01]  /*5aa0*/  @P1 LDC.64 R8, c[0x0][0x888] ;  /* 0x00022200ff081b82 */ /* 0x004ea20000000a00 */
[----:B------:R-:W-:Y:S04]  /*5ab0*/  @P1 IMAD R0, R4, UR36, RZ ;  /* 0x0000002404001c24 */ /* 0x000fe8000f8e02ff */
[----:B--2---:R-:W-:Y:S04]  /*5ac0*/  @P1 IMAD.WIDE R8, R0, 0x4, R8 ;  /* 0x0000000400081825 */ /* 0x004fe800078e0208 */
[----:B------:R-:W-:Y:S01]  /*5ad0*/  HFMA2 R0, -RZ, RZ, 0, 5.9604644775390625e-08 ;  /* 0x00000001ff007431 */ /* 0x000fe200000001ff */
[----:B---3-5:R3:W5:Y:S04]  /*5ae0*/  @P1 LDG.E R41, desc[UR4][R8.64] ;  /* 0x0000000408291981 */ /* 0x028768000c1e1900 */
[----:B------:R-:W-:Y:S01]  /*5af0*/  @!P1 PRMT R88, R0, 0x7610, R88 ;  /* 0x0000761000589816 */ /* 0x000fe20000000058 */
[----:B---3--:R-:W4:Y:S06]  /*5b00*/  @!P1 LDC R41, c[0x0][0x880] ;  /* 0x00022000ff299b82 */ /* 0x008f2c0000000800 */
.L_x_107:
[----:B----45:R-:W-:Y:S01]  /*5b10*/  @!P0 FSETP.EQ.AND P1, PT, R41, RZ, PT ;  /* 0x000000ff2900820b */ /* 0x030fe20003f22000 */
[----:B------:R-:W-:Y:S01]  /*5b20*/  @!UPT UIADD3 URZ, UPT, UPT, URZ, URZ, URZ ;  /* 0x000000fffffff290 */ /* 0x000fe2000fffe0ff */
[----:B------:R-:W-:Y:S11]  /*5b30*/  @!P0 BRA `(.L_x_108) ;  /* 0x0000000000188947 */ /* 0x000ff60003800000 */
[----:B------:R-:W-:Y:S02]  /*5b40*/  LOP3.LUT P0, RZ, R88, 0xff, RZ, 0xc0, !PT ;  /* 0x000000ff58ff7812 */ /* 0x000fe4000780c0ff */
[----:B------:R-:W-:Y:S04]  /*5b50*/  ISETP.NE.U32.AND P1, PT, R2, RZ, PT ;  /* 0x000000ff0200720c */ /* 0x000fe80003f25070 */
[----:B------:R-:W-:Y:S04]  /*5b60*/  ISETP.NE.AND.EX P1, PT, R3, RZ, PT, P1 ;  /* 0x000000ff0300720c */ /* 0x000fe80003f25310 */
[----:B------:R-:W-:Y:S03]  /*5b70*/  PLOP3.LUT P1, PT, P1, PT, PT, 0x8, 0x80 ;  /* 0x000000000080781c */ /* 0x000fe60000f2e170 */
[----:B------:R-:W-:Y:S11]  /*5b80*/  @P0 FSETP.EQ.AND P1, PT, R41, RZ, PT ;  /* 0x000000ff2900020b */ /* 0x000ff60003f22000 */
[----:B------:R-:W-:Y:S02]  /*5b90*/  @!UPT UIADD3 URZ, UPT, UPT, URZ, URZ, URZ ;  /* 0x000000fffffff290 */ /* 0x000fe4000fffe0ff */
.L_x_108:
[----:B------:R-:W-:Y:S01]  /*5ba0*/  ULEA UR4, UR12, UR24, 0x3 ;  /* 0x000000180c047291 */ /* 0x000fe2000f8e18ff */
[----:B--2---:R-:W-:Y:S02]  /*5bb0*/  SHF.L.U32 R9, R15, 0x1f, RZ ;  /* 0x0000001f0f097819 */ /* 0x004fe400000006ff */
[----:B------:R-:W-:Y:S04]  /*5bc0*/  ELECT P0, URZ, PT ;  /* 0x0000000000ff782f */ /* 0x000fe80003800000 */
[----:B------:R-:W-:Y:S02]  /*5bd0*/  PLOP3.LUT P1, PT, P1, P0, PT, 0xf2, 0x2f ;  /* 0x00000000002f781c */ /* 0x000fe40000f21e72 */
[----:B------:R-:W2:Y:S11]  /*5be0*/  SYNCS.PHASECHK.TRANS64.TRYWAIT P2, [UR4+0x158], R9 ;  /* 0x00015809ff0075a7 */ /* 0x000eb60008041104 */
[----:B------:R-:W-:Y:S05]  /*5bf0*/  @!P1 IADD3 R8, P0, PT, R16, 0x580, RZ ;  /* 0x0000058010089810 */ /* 0x000fea0007f1e0ff */
[----:B------:R-:W-:Y:S01]  /*5c00*/  @!P1 IMAD.X R6, RZ, RZ, R17, P0 ;  /* 0x000000ffff069224 */ /* 0x000fe200000e0611 */
[----:B--2---:R-:W-:Y:S07]  /*5c10*/  @!P2 BRA `(.L_x_109) ;  /* 0x00000040009ca947 */ /* 0x004fee0003800000 */
.L_x_215:
[----:B------:R-:W3:Y:S01]  /*5c20*/  S2UR UR20, SR_CgaCtaId ;  /* 0x00000000001479c3 */ /* 0x000ee20000008800 */
[----:B------:R-:W-:Y:S01]  /*5c30*/  @!P1 R2UR UR7, R6 ;  /* 0x00000000060792ca */ /* 0x000fe200000e0000 */
[----:B------:R-:W-:Y:S01]  /*5c40*/  UIADD3 UR5, UPT, UPT, UR12, 0x1, URZ ;  /* 0x000000010c057890 */ /* 0x000fe2000fffe0ff */
[----:B------:R-:W-:Y:S01]  /*5c50*/  @!P1 R2UR UR6, R8 ;  /* 0x00000000080692ca */ /* 0x000fe200000e0000 */
[----:B------:R-:W-:Y:S01]  /*5c60*/  UIADD3 UR9, UPT, UPT, UR4, 0x140, URZ ;  /* 0x0000014004097890 */ /* 0x000fe2000fffe0ff */
[----:B------:R-:W-:Y:S01]  /*5c70*/  @!P1 IMAD.MOV.U32 R6, RZ, RZ, 0x2000 ;  /* 0x00002000ff069424 */ /* 0x000fe200078e00ff */
[----:B------:R-:W-:Y:S01]  /*5c80*/  UISETP.NE.AND UP0, UPT, UR5, 0x3, UPT ;  /* 0x000000030500788c */ /* 0x000fe2000bf05270 */
[----:B------:R-:W-:Y:S01]  /*5c90*/  VIADD R14, R14, 0x1 ;  /* 0x000000010e0e7836 */ /* 0x000fe20000000000 */
[----:B------:R-:W-:Y:S01]  /*5ca0*/  UMOV UR22, 0x0 ;  /* 0x0000000000167882 */ /* 0x000fe20000000000 */
[----:B------:R-:W-:Y:S05]  /*5cb0*/  UMOV UR23, 0x10000000 ;  /* 0x1000000000177882 */ /* 0x000fea0000000000 */
[----:B--2---:R-:W-:Y:S01]  /*5cc0*/  IMAD.U32 R9, RZ, RZ, UR7 ;  /* 0x00000007ff097e24 */ /* 0x004fe2000f8e00ff */
[----:B------:R-:W-:Y:S01]  /*5cd0*/  USEL UR7, URZ, 0x1, UP0 ;  /* 0x00000001ff077887 */ /* 0x000fe20008000000 */
[----:B------:R-:W-:Y:S01]  /*5ce0*/  IMAD.U32 R8, RZ, RZ, UR6 ;  /* 0x00000006ff087e24 */ /* 0x000fe2000f8e00ff */
[----:B------:R-:W-:Y:S02]  /*5cf0*/  USEL UR6, UR5, URZ, UP0 ;  /* 0x000000ff05067287 */ /* 0x000fe40008000000 */
[----:B------:R-:W-:Y:S01]  /*5d00*/  VOTEU.ALL UP0, P1 ;  /* 0x0000000000ff7886 */ /* 0x000fe20000800000 */
[----:B------:R-:W-:Y:S02]  /*5d10*/  @!P1 R2UR UR19, R9 ;  /* 0x00000000091392ca */ /* 0x000fe400000e0000 */
[----:B------:R-:W-:Y:S02]  /*5d20*/  @!P1 R2UR UR18, R8 ;  /* 0x00000000081292ca */ /* 0x000fe400000e0000 */
[----:B------:R-:W-:Y:S01]  /*5d30*/  @!UP0 ULEA UR5, UR12, UR24, 0xd ;  /* 0x000000180c058291 */ /* 0x000fe2000f8e68ff */
[----:B------:R-:W-:Y:S01]  /*5d40*/  LOP3.LUT R15, R15, UR7, RZ, 0x3c, !PT ;  /* 0x000000070f0f7c12 */ /* 0x000fe2000f8e3cff */
[----:B---3--:R-:W-:Y:S02]  /*5d50*/  UPRMT UR20, UR20, 0x654, UR9 ;  /* 0x0000065414147896 */ /* 0x008fe40008000009 */
[----:B------:R-:W-:Y:S01]  /*5d60*/  @!UP0 UIADD3 UR8, UPT, UPT, UR5, 0x400, URZ ;  /* 0x0000040005088890 */ /* 0x000fe2000fffe0ff */
[----:B------:R-:W-:Y:S01]  /*5d70*/  SHF.L.U32 R0, R15, 0x1f, RZ ;  /* 0x0000001f0f007819 */ /* 0x000fe200000006ff */
[----:B------:R-:W-:Y:S01]  /*5d80*/  VOTEU.ALL UP0, P1 ;  /* 0x0000000000ff7886 */ /* 0x000fe20000800000 */
[----:B------:R-:W-:Y:S01]  /*5d90*/  UMOV UR12, UR36 ;  /* 0x00000024000c7c82 */ /* 0x000fe20008000000 */
[----:B------:R-:W-:Y:S05]  /*5da0*/  ULEA UR5, UR6, UR24, 0x3 ;  /* 0x0000001806057291 */ /* 0x000fea000f8e18ff */
[----:B------:R2:W-:Y:S01]  /*5db0*/  @!UP0 UTMALDG.3D [UR8], [UR18], desc[UR22] ;  /* 0x00001608120085b4 */ /* 0x0005e20008011000 */
[----:B------:R2:W-:Y:S01]  /*5dc0*/  @!P1 SYNCS.ARRIVE.TRANS64.RED.A0TR RZ, [UR4+0x140], R6 ;  /* 0x00014006ffff99a7 */ /* 0x0005e20008300404 */
[----:B------:R-:W-:Y:S02]  /*5dd0*/  SYNCS.ARRIVE.TRANS64.RED.A1T0 RZ, [UR20], RZ ;  /* 0x000000ffffff79a7 */ /* 0x000fe40008100414 */
[----:B------:R-:W3:Y:S02]  /*5de0*/  SYNCS.PHASECHK.TRANS64.TRYWAIT P0, [UR5+0x158], R0 ;  /* 0x00015800ff0075a7 */ /* 0x000ee40008001105 */
[----:B--23--:R-:W-:Y:S05]  /*5df0*/  @!P0 BRA `(.L_x_110) ;  /* 0x00000040003c8947 */ /* 0x00cfea0003800000 */
.L_x_217:
[----:B------:R-:W3:Y:S01]  /*5e00*/  S2UR UR12, SR_CgaCtaId ;  /* 0x00000000000c79c3 */ /* 0x000ee20000008800 */
[----:B------:R-:W-:Y:S01]  /*5e10*/  UIADD3 UR9, UPT, UPT, UR5, 0x140, URZ ;  /* 0x0000014005097890 */ /* 0x000fe2000fffe0ff */
[----:B------:R-:W-:Y:S01]  /*5e20*/  @!P1 IADD3 R6, P0, PT, R16, 0x580, RZ ;  /* 0x0000058010069810 */ /* 0x000fe20007f1e0ff */
[----:B------:R-:W-:Y:S01]  /*5e30*/  UPLOP3.LUT UP3, UPT, UPT, UPT, UPT, 0x80, 0x8 ;  /* 0x000000000008789c */ /* 0x000fe20003f6f070 */
[----:B------:R-:W-:Y:S01]  /*5e40*/  R2UR UR23, R90 ;  /* 0x000000005a1772ca */ /* 0x000fe200000e0000 */
[----:B------:R-:W-:Y:S01]  /*5e50*/  UMOV UR20, 0x0 ;  /* 0x0000000000147882 */ /* 0x000fe20000000000 */
[----:B------:R-:W-:Y:S01]  /*5e60*/  @!P1 R2UR UR7, R6 ;  /* 0x00000000060792ca */ /* 0x000fe200000e0000 */
[----:B--2---:R-:W-:Y:S01]  /*5e70*/  @!P1 IMAD.X R0, RZ, RZ, R17, P0 ;  /* 0x000000ffff009224 */ /* 0x004fe200000e0611 */
[----:B------:R-:W-:Y:S01]  /*5e80*/  UMOV UR21, 0x10000000 ;  /* 0x1000000000157882 */ /* 0x000fe20000000000 */
[----:B------:R-:W-:Y:S01]  /*5e90*/  VOTEU.ALL UP0, P1 ;  /* 0x0000000000ff7886 */ /* 0x000fe20000800000 */
[----:B------:R-:W-:Y:S02]  /*5ea0*/  R2UR UR22, R91 ;  /* 0x000000005b1672ca */ /* 0x000fe400000e0000 */
[----:B------:R-:W-:Y:S02]  /*5eb0*/  @!P1 R2UR UR4, R0 ;  /* 0x00000000000492ca */ /* 0x000fe400000e0000 */
[----:B------:R-:W-:Y:S01]  /*5ec0*/  @!UP0 UIADD3 UR10, UPT, UPT, UR10, 0x20, URZ ;  /* 0x000000200a0a8890 */ /* 0x000fe2000fffe0ff */
[C---:B------:R-:W-:Y:S02]  /*5ed0*/  ISETP.NE.AND P0, PT, R14.reuse, 0x2, PT ;  /* 0x000000020e00780c */ /* 0x040fe40003f05270 */
[----:B------:R-:W-:Y:S02]  /*5ee0*/  UIADD3 UR32, UPT, UPT, UR13, UR23, URZ ;  /* 0x000000170d207290 */ /* 0x000fe4000fffe0ff */
[----:B------:R-:W-:Y:S01]  /*5ef0*/  IMAD.U32 R8, RZ, RZ, UR7 ;  /* 0x00000007ff087e24 */ /* 0x000fe2000f8e00ff */
[----:B------:R-:W-:Y:S02]  /*5f00*/  SEL R0, RZ, 0x1, P0 ;  /* 0x00000001ff007807 */ /* 0x000fe40000000000 */
[----:B------:R-:W-:Y:S01]  /*5f10*/  SEL R14, R14, RZ, P0 ;  /* 0x000000ff0e0e7207 */ /* 0x000fe20000000000 */
[----:B------:R-:W-:Y:S01]  /*5f20*/  UIADD3 UR26, UPT, UPT, UR14, UR22, URZ ;  /* 0x000000160e1a7290 */ /* 0x000fe2000fffe0ff */
[----:B------:R-:W-:Y:S01]  /*5f30*/  @!P1 R2UR UR18, R8 ;  /* 0x00000000081292ca */ /* 0x000fe200000e0000 */
[----:B------:R-:W-:Y:S01]  /*5f40*/  IMAD.U32 R9, RZ, RZ, UR4 ;  /* 0x00000004ff097e24 */ /* 0x000fe2000f8e00ff */
[----:B------:R-:W-:Y:S01]  /*5f50*/  @!UP0 ULEA UR4, UR6, UR24, 0xd ;  /* 0x0000001806048291 */ /* 0x000fe2000f8e68ff */
[----:B------:R-:W-:Y:S03]  /*5f60*/  LOP3.LUT R13, R13, R0, RZ, 0x3c, !PT ;  /* 0x000000000d0d7212 */ /* 0x000fe600078e3cff */
[----:B------:R-:W-:Y:S01]  /*5f70*/  @!P1 R2UR UR19, R9 ;  /* 0x00000000091392ca */ /* 0x000fe200000e0000 */
[----:B------:R-:W-:Y:S02]  /*5f80*/  @!UP0 UIADD3 UR8, UPT, UPT, UR4, 0x400, URZ ;  /* 0x0000040004088890 */ /* 0x000fe4000fffe0ff */
[----:B---3--:R-:W-:Y:S01]  /*5f90*/  UPRMT UR4, UR12, 0x654, UR9 ;  /* 0x000006540c047896 */ /* 0x008fe20008000009 */
[----:B------:R-:W-:Y:S02]  /*5fa0*/  VOTEU.ALL UP0, P1 ;  /* 0x0000000000ff7886 */ /* 0x000fe40000800000 */
[----:B------:R-:W-:Y:S01]  /*5fb0*/  UMOV UR12, UR36 ;  /* 0x00000024000c7c82 */ /* 0x000fe20008000000 */
[----:B------:R-:W-:Y:S06]  /*5fc0*/  UMOV UR36, UR25 ;  /* 0x0000001900247c82 */ /* 0x000fec0008000000 */
[----:B------:R2:W-:Y:S01]  /*5fd0*/  @!UP0 UTMALDG.3D [UR8], [UR18], desc[UR20] ;  /* 0x00001408120085b4 */ /* 0x0005e20008011000 */
[----:B------:R4:W-:Y:S01]  /*5fe0*/  @!P1 SYNCS.ARRIVE.TRANS64.RED.A0TR RZ, [UR5+0x140], R7 ;  /* 0x00014007ffff99a7 */ /* 0x0009e20008300405 */
[----:B------:R-:W-:Y:S01]  /*5ff0*/  SYNCS.ARRIVE.TRANS64.RED.A1T0 RZ, [UR4], RZ ;  /* 0x000000ffffff79a7 */ /* 0x000fe20008100404 */
[----:B------:R-:W-:Y:S04]  /*6000*/  UIADD3 UR4, UPT, UPT, UR6, 0x1, URZ ;  /* 0x0000000106047890 */ /* 0x000fe8000fffe0ff */
[----:B------:R-:W-:Y:S04]  /*6010*/  UISETP.NE.AND UP0, UPT, UR4, 0x3, UPT ;  /* 0x000000030400788c */ /* 0x000fe8000bf05270 */
[----:B------:R-:W-:Y:S06]  /*6020*/  USEL UR5, URZ, 0x1, UP0 ;  /* 0x00000001ff057887 */ /* 0x000fec0008000000 */
[----:B------:R-:W-:Y:S01]  /*6030*/  LOP3.LUT R15, R15, UR5, RZ, 0x3c, !PT ;  /* 0x000000050f0f7c12 */ /* 0x000fe2000f8e3cff */
[----:B--2---:R-:W-:Y:S01]  /*6040*/  USEL UR12, UR4, URZ, UP0 ;  /* 0x000000ff040c7287 */ /* 0x004fe20008000000 */
[----:B------:R-:W-:Y:S11]  /*6050*/  BRA.U UP1, `(.L_x_111) ;  /* 0xfffffff101e87547 */ /* 0x000ff6000b83ffff */
[----:B------:R-:W-:Y:S01]  /*6060*/  UIADD3 UR24, UPT, UPT, UR24, 0x158, URZ ;  /* 0x0000015818187890 */ /* 0x000fe2000fffe0ff */
[----:B------:R-:W-:-:S03]  /*6070*/  SHF.L.U32 R3, R15, 0x1f, RZ ;  /* 0x0000001f0f037819 */ /* 0x000fc600000006ff */
[----:B------:R-:W-:-:S09]  /*6080*/  ULEA UR4, UR12, UR24, 0x3 ;  /* 0x000000180c047291 */ /* 0x000fd2000f8e18ff */
[----:B------:R-:W2:Y:S02]  /*6090*/  SYNCS.PHASECHK.TRANS64.TRYWAIT P0, [UR4], R3 ;  /* 0x00000003ff0075a7 */ /* 0x000ea40008001104 */
[----:B--2---:R-:W-:Y:S05]  /*60a0*/  @!P0 BRA `(.L_x_112) ;  /* 0x0000003c00a88947 */ /* 0x004fea0003800000 */
.L_x_219:
[----:B------:R-:W-:-:S04]  /*60b0*/  UIADD3 UR4, UPT, UPT, UR12, 0x1, URZ ;  /* 0x000000010c047890 */ /* 0x000fc8000fffe0ff */
[----:B------:R-:W-:-:S04]  /*60c0*/  UISETP.NE.AND UP0, UPT, UR4, 0x3, UPT ;  /* 0x000000030400788c */ /* 0x000fc8000bf05270 */
[----:B------:R-:W-:Y:S02]  /*60d0*/  USEL UR6, URZ, 0x1, UP0 ;  /* 0x00000001ff067887 */ /* 0x000fe40008000000 */
[----:B------:R-:W-:-:S04]  /*60e0*/  USEL UR4, UR4, URZ, UP0 ;  /* 0x000000ff04047287 */ /* 0x000fc80008000000 */
[----:B------:R-:W-:Y:S01]  /*60f0*/  ULEA UR5, UR4, UR24, 0x3 ;  /* 0x0000001804057291 */ /* 0x000fe2000f8e18ff */
[----:B------:R-:W-:-:S04]  /*6100*/  LOP3.LUT R15, R15, UR6, RZ, 0x3c, !PT ;  /* 0x000000060f0f7c12 */ /* 0x000fc8000f8e3cff */
[----:B--2---:R-:W-:-:S04]  /*6110*/  SHF.L.U32 R3, R15, 0x1f, RZ ;  /* 0x0000001f0f037819 */ /* 0x004fc800000006ff */
[----:B------:R-:W2:Y:S02]  /*6120*/  SYNCS.PHASECHK.TRANS64.TRYWAIT P0, [UR5], R3 ;  /* 0x00000003ff0075a7 */ /* 0x000ea40008001105 */
[----:B--2---:R-:W-:Y:S05]  /*6130*/  @!P0 BRA `(.L_x_113) ;  /* 0x0000003c009c8947 */ /* 0x004fea0003800000 */
.L_x_221:
[----:B------:R-:W-:-:S04]  /*6140*/  UIADD3 UR4, UPT, UPT, UR4, 0x1, URZ ;  /* 0x0000000104047890 */ /* 0x000fc8000fffe0ff */
[----:B------:R-:W-:-:S04]  /*6150*/  UISETP.NE.AND UP0, UPT, UR4, 0x3, UPT ;  /* 0x000000030400788c */ /* 0x000fc8000bf05270 */
[----:B------:R-:W-:Y:S02]  /*6160*/  USEL UR5, URZ, 0x1, UP0 ;  /* 0x00000001ff057887 */ /* 0x000fe40008000000 */
[----:B------:R-:W-:-:S04]  /*6170*/  USEL UR4, UR4, URZ, UP0 ;  /* 0x000000ff04047287 */ /* 0x000fc80008000000 */
[----:B------:R-:W-:Y:S01]  /*6180*/  ULEA UR4, UR4, UR24, 0x3 ;  /* 0x0000001804047291 */ /* 0x000fe2000f8e18ff */
[----:B--2---:R-:W-:-:S04]  /*6190*/  LOP3.LUT R3, R15, UR5, RZ, 0x3c, !PT ;  /* 0x000000050f037c12 */ /* 0x004fc8000f8e3cff */
[----:B------:R-:W-:Y:S01]  /*61a0*/  SHF.L.U32 R3, R3, 0x1f, RZ ;  /* 0x0000001f03037819 */ /* 0x000fe200000006ff */
[----:B------:R-:W-:-:S07]  /*61b0*/  IMAD.U32 R0, RZ, RZ, UR4 ;  /* 0x00000004ff007e24 */ /* 0x000fce000f8e00ff */
.L_x_114:
[----:B--2---:R2:W3:Y:S02]  /*61c0*/  SYNCS.PHASECHK.TRANS64.TRYWAIT P0, [R0+URZ], R3 ;  /* 0x00000003000075a7 */ /* 0x0044e400080011ff */
[----:B---3--:R-:W-:Y:S05]  /*61d0*/  @!P0 NANOSLEEP.SYNCS 0x989680 ;  /* 0x009896800000895d */ /* 0x008fea0003900000 */
[----:B------:R-:W3:Y:S02]  /*61e0*/  @!P0 SYNCS.PHASECHK.TRANS64 P0, [R0+URZ], R3 ;  /* 0x00000003000085a7 */ /* 0x000ee400080010ff */
[----:B-1-3--:R-:W-:Y:S05]  /*61f0*/  @P0 EXIT ;  /* 0x000000000000094d */ /* 0x00afea0003800000 */
[----:B------:R-:W-:Y:S05]  /*6200*/  BRA `(.L_x_114) ;  /* 0xfffffffc00ec7947 */ /* 0x000fea000383ffff */
.L_x_102:
[----:B------:R-:W-:-:S06]  /*6210*/  UISETP.GE.AND UP0, UPT, UR22, 0x4, UPT ;  /* 0x000000041600788c */ /* 0x000fcc000bf06270 */
[----:B------:R-:W-:-:S13]  /*6220*/  PLOP3.LUT P0, PT, PT, PT, UP0, 0x80, 0x8 ;  /* 0x000000000008781c */ /* 0x000fda0003f0f008 */
[----:B------:R-:W-:Y:S05]  /*6230*/  @!P0 EXIT ;  /* 0x000000000000894d */ /* 0x000fea0003800000 */
[----:B------:R-:W1:Y:S08]  /*6240*/  S2UR UR4, SR_CgaCtaId ;  /* 0x00000000000479c3 */ /* 0x000e700000008800 */
[----:B------:R-:W-:Y:S01]  /*6250*/  BAR.SYNC.DEFER_BLOCKING 0x6, 0xa0 ;  /* 0x0182800000007b1d */ /* 0x000fe20000010000 */
[C---:B------:R-:W-:Y:S01]  /*6260*/  IMAD.SHL.U32 R5, R95.reuse, 0x20, RZ ;  /* 0x000000205f057824 */ /* 0x040fe200078e00ff */
[C---:B------:R-:W-:Y:S01]  /*6270*/  LOP3.LUT R96, R95.reuse, 0x2, RZ, 0xc0, !PT ;  /* 0x000000025f607812 */ /* 0x040fe200078ec0ff */
[C---:B------:R-:W-:Y:S01]  /*6280*/  IMAD.SHL.U32 R100, R95.reuse, 0x4, RZ ;  /* 0x000000045f647824 */ /* 0x040fe200078e00ff */
[C---:B------:R-:W-:Y:S01]  /*6290*/  LOP3.LUT R101, R95.reuse, 0x60, RZ, 0xc0, !PT ;  /* 0x000000605f657812 */ /* 0x040fe200078ec0ff */
[----:B------:R-:W-:Y:S01]  /*62a0*/  IMAD.U32 R37, R95, 0x10000, RZ ;  /* 0x000100005f257824 */ /* 0x000fe200078e00ff */
[----:B------:R-:W-:-:S02]  /*62b0*/  UMOV UR47, 0x400 ;  /* 0x00000400002f7882 */ /* 0x000fc40000000000 */
[----:B------:R-:W2:Y:S01]  /*62c0*/  LDC.64 R80, c[0x0][0x888] ;  /* 0x00022200ff507b82 */ /* 0x000ea20000000a00 */
[----:B------:R-:W-:Y:S01]  /*62d0*/  LOP3.LUT R7, R5, 0xc0, RZ, 0xc0, !PT ;  /* 0x000000c005077812 */ /* 0x000fe200078ec0ff */
[----:B------:R-:W-:Y:S01]  /*62e0*/  HFMA2 R36, -RZ, RZ, 0, 0 ;  /* 0x00000000ff247431 */ /* 0x000fe200000001ff */
[----:B------:R-:W-:Y:S01]  /*62f0*/  LOP3.LUT R95, R95, 0x4, RZ, 0xc0, !PT ;  /* 0x000000045f5f7812 */ /* 0x000fe200078ec0ff */
[----:B------:R-:W-:Y:S01]  /*6300*/  IMAD.MOV.U32 R98, RZ, RZ, RZ ;  /* 0x000000ffff627224 */ /* 0x000fe200078e00ff */
[----:B------:R-:W-:Y:S01]  /*6310*/  LOP3.LUT R100, R7, 0x18, R100, 0xf8, !PT ;  /* 0x0000001807647812 */ /* 0x000fe200078ef864 */
[----:B------:R-:W-:Y:S01]  /*6320*/  IMAD.MOV.U32 R94, RZ, RZ, RZ ;  /* 0x000000ffff5e7224 */ /* 0x000fe200078e00ff */
[----:B------:R-:W-:Y:S01]  /*6330*/  LOP3.LUT R37, R37, 0x600000, RZ, 0xc0, !PT ;  /* 0x0060000025257812 */ /* 0x000fe200078ec0ff */
[----:B------:R-:W3:Y:S01]  /*6340*/  LDC.64 R82, c[0x0][0x890] ;  /* 0x00022400ff527b82 */ /* 0x000ee20000000a00 */
[----:B------:R-:W-:Y:S01]  /*6350*/  IADD3 R99, PT, PT, -R95, 0x2, RZ ;  /* 0x000000025f637810 */ /* 0x000fe20007ffe1ff */
[----:B------:R-:W-:Y:S01]  /*6360*/  IMAD.MOV R96, RZ, RZ, -R96 ;  /* 0x000000ffff607224 */ /* 0x000fe200078e0a60 */
[----:B------:R-:W-:Y:S01]  /*6370*/  LOP3.LUT R100, R100, 0xf20, R5, 0xf8, !PT ;  /* 0x00000f2064647812 */ /* 0x000fe200078ef805 */
[----:B------:R-:W4:Y:S01]  /*6380*/  LDCU UR62, c[0x0][0x370] ;  /* 0x00006e00ff3e77ac */ /* 0x000f220008000800 */
[----:B------:R-:W-:Y:S01]  /*6390*/  MOV R97, RZ ;  /* 0x000000ff00617202 */ /* 0x000fe20000000f00 */
[----:B------:R-:W-:Y:S01]  /*63a0*/  IMAD.SHL.U32 R99, R99, 0x10, RZ ;  /* 0x0000001063637824 */ /* 0x000fe200078e00ff */
[----:B------:R-:W-:Y:S01]  /*63b0*/  IADD3 R95, PT, PT, -R95, RZ, RZ ;  /* 0x000000ff5f5f7210 */ /* 0x000fe20007ffe1ff */
[----:B-1----:R-:W-:Y:S01]  /*63c0*/  ULEA UR47, UR4, UR47, 0x18 ;  /* 0x0000002f042f7291 */ /* 0x002fe2000f8ec0ff */
[----:B------:R-:W1:Y:S01]  /*63d0*/  LDC.64 R78, c[0x0][0x8b0] ;  /* 0x00022c00ff4e7b82 */ /* 0x000e620000000a00 */
[----:B------:R-:W-:Y:S01]  /*63e0*/  UMOV UR54, 0x1 ;  /* 0x0000000100367882 */ /* 0x000fe20000000000 */
[----:B------:R-:W-:Y:S01]  /*63f0*/  UMOV UR46, URZ ;  /* 0x000000ff002e7c82 */ /* 0x000fe20008000000 */
[----:B------:R-:W-:Y:S01]  /*6400*/  UIADD3 UR4, UPT, UPT, UR47, 0x400, URZ ;  /* 0x000004002f047890 */ /* 0x000fe2000fffe0ff */
[----:B------:R-:W1:Y:S04]  /*6410*/  LDCU UR41, c[0x0][0xb0c] ;  /* 0x00016180ff2977ac */ /* 0x000e680008000800 */
[----:B------:R-:W4:Y:S01]  /*6420*/  LDS R0, [UR47+0x230] ;  /* 0x0002302fff007984 */ /* 0x000f220008000800 */
[----:B------:R-:W1:Y:S01]  /*6430*/  LDC.64 R76, c[0x0][0x8a8] ;  /* 0x00022a00ff4c7b82 */ /* 0x000e620000000a00 */
[----:B------:R-:W-:Y:S01]  /*6440*/  LEA R100, R100, UR4, 0x1 ;  /* 0x0000000464647c11 */ /* 0x000fe2000f8e08ff */
[----:B------:R-:W1:Y:S01]  /*6450*/  LDCU UR39, c[0x0][0xb30] ;  /* 0x00016600ff2777ac */ /* 0x000e620008000800 */
[----:B------:R-:W1:Y:S01]  /*6460*/  LDCU.64 UR60, c[0x0][0x888] ;  /* 0x00011100ff3c77ac */ /* 0x000e620008000a00 */
[----:B------:R-:W1:Y:S01]  /*6470*/  LDCU.64 UR42, c[0x0][0xb28] ;  /* 0x00016500ff2a77ac */ /* 0x000e620008000a00 */
[----:B------:R-:W1:Y:S01]  /*6480*/  LDCU.128 UR56, c[0x0][0xb10] ;  /* 0x00016200ff3877ac */ /* 0x000e620008000c00 */
[----:B------:R-:W1:Y:S01]  /*6490*/  LDCU UR55, c[0x0][0x374] ;  /* 0x00006e80ff3777ac */ /* 0x000e620008000800 */
[----:B------:R-:W-:Y:S01]  /*64a0*/  UMOV UR53, URZ ;  /* 0x000000ff00357c82 */ /* 0x000fe20008000000 */
[----:B------:R-:W-:Y:S01]  /*64b0*/  UMOV UR52, URZ ;  /* 0x000000ff00347c82 */ /* 0x000fe20008000000 */
[----:B----4-:R-:W-:-:S02]  /*64c0*/  IMAD.IADD R37, R0, 0x1, R37 ;  /* 0x0000000100257824 */ /* 0x010fc400078e0225 */
[----:B--23--:R-:W-:-:S07]  /*64d0*/  IMAD.U32 R0, RZ, RZ, UR4 ;  /* 0x00000004ff007e24 */ /* 0x00cfce000f8e00ff */
.L_x_145:
[C---:B------:R-:W-:Y:S02]  /*64e0*/  LEA R3, R94.reuse, UR47, 0x3 ;  /* 0x0000002f5e037c11 */ /* 0x040fe4000f8e18ff */
[----:B------:R-:W-:Y:S02]  /*64f0*/  SHF.L.U32 R0, R97, 0x1f, RZ ;  /* 0x0000001f61007819 */ /* 0x000fe400000006ff */
[----:B------:R-:W-:Y:S02]  /*6500*/  LEA R5, R94, UR47, 0x4 ;  /* 0x0000002f5e057c11 */ /* 0x000fe4000f8e20ff */
[----:B------:R-:W2:Y:S02]  /*6510*/  SYNCS.PHASECHK.TRANS64.TRYWAIT P0, [R3+URZ+0x180], R0 ;  /* 0x00018000030075a7 */ /* 0x000ea400080011ff */
[----:B-12---:R-:W-:Y:S05]  /*6520*/  @!P0 BRA `(.L_x_115) ;  /* 0x0000003800b88947 */ /* 0x006fea0003800000 */
.L_x_222:
[----:B------:R-:W3:Y:S01]  /*6530*/  LDS.128 R4, [R5+0x210] ;  /* 0x0002100005047984 */ /* 0x000ee20000000c00 */
[----:B------:R-:W-:Y:S01]  /*6540*/  UISETP.GE.AND UP0, UPT, UR40, 0x1, UPT ;  /* 0x000000012800788c */ /* 0x000fe2000bf06270 */
[----:B------:R-:W-:Y:S01]  /*6550*/  @!PT LDS RZ, [RZ] ;  /* 0x00000000fffff984 */ /* 0x000fe20000000800 */
[----:B------:R-:W-:Y:S01]  /*6560*/  @!PT LDS RZ, [RZ] ;  /* 0x00000000fffff984 */ /* 0x000fe20000000800 */
[----:B------:R-:W-:Y:S01]  /*6570*/  @!PT LDS RZ, [RZ] ;  /* 0x00000000fffff984 */ /* 0x000fe20000000800 */
[----:B------:R-:W-:Y:S01]  /*6580*/  @!PT LDS RZ, [RZ] ;  /* 0x00000000fffff984 */ /* 0x000fe20000000800 */
[----:B------:R4:W-:Y:S06]  /*6590*/  MEMBAR.ALL.CTA ;  /* 0x0000000000007992 */ /* 0x0009ec0000008000 */
[----:B----4-:R-:W4:Y:S01]  /*65a0*/  FENCE.VIEW.ASYNC.S ;  /* 0x00000000000073c6 */ /* 0x010f220000000000 */
[----:B---3--:R-:W-:Y:S11]  /*65b0*/  LOP3.LUT P0, RZ, R6, 0x1, RZ, 0xc0, !PT ;  /* 0x0000000106ff7812 */ /* 0x008ff6000780c0ff */
[----:B------:R-:W-:Y:S02]  /*65c0*/  @!UPT UIADD3 URZ, UPT, UPT, URZ, URZ, URZ ;  /* 0x000000fffffff290 */ /* 0x000fe4000fffe0ff */
[----:B----4-:R-:W-:Y:S01]  /*65d0*/  VOTEU.ANY UP1, P0 ;  /* 0x0000000000ff7886 */ /* 0x010fe20000020100 */
[----:B------:R-:W-:Y:S01]  /*65e0*/  PLOP3.LUT P0, PT, PT, PT, UP1, 0x80, 0x8 ;  /* 0x000000000008781c */ /* 0x000fe20003f0f018 */
[----:B------:R-:W-:Y:S06]  /*65f0*/  UP2UR UR4, UPR, URZ, 0x2 ;  /* 0x00000002ff047883 */ /* 0x000fec0008000000 */
[----:B------:R-:W-:Y:S06]  /*6600*/  IMAD.U32 R102, RZ, RZ, UR4 ;  /* 0x00000004ff667e24 */ /* 0x000fec000f8e00ff */
[----:B--2---:R-:W-:Y:S02]  /*6610*/  @P0 SHF.R.U32.HI R0, RZ, 0x10, R5 ;  /* 0x00000010ff000819 */ /* 0x004fe40000011605 */
        /* <DEDUP_REMOVED lines=12> */
[----:B------:R-:W3:Y:S01]  /*66e0*/  LDCU UR12, c[0x0][0xb20] ;  /* 0x00016400ff0c77ac */ /* 0x000ee20008000800 */
[----:B-1----:R-:W-:Y:S02]  /*66f0*/  UIMAD.WIDE.U32 UR4, UR55, UR59, URZ ;  /* 0x0000003b370472a5 */ /* 0x002fe4000f8e00ff */
[----:B------:R-:W-:Y:S02]  /*6700*/  UIMAD.WIDE.U32 UR6, UR62, UR56, URZ ;  /* 0x000000383e0672a5 */ /* 0x000fe4000f8e00ff */
[----:B------:R-:W-:Y:S02]  /*6710*/  UISETP.NE.AND UP0, UPT, UR58, 0x1, UPT ;  /* 0x000000013a00788c */ /* 0x000fe4000bf05270 */
[----:B------:R-:W-:Y:S02]  /*6720*/  UIMAD.WIDE.U32 UR8, UR37, UR59, URZ ;  /* 0x0000003b250872a5 */ /* 0x000fe4000f8e00ff */
[----:B------:R-:W-:Y:S02]  /*6730*/  UIMAD.WIDE.U32 UR10, UR38, UR56, URZ ;  /* 0x00000038260a72a5 */ /* 0x000fe4000f8e00ff */
[----:B------:R-:W-:Y:S02]  /*6740*/  UISETP.NE.AND UP1, UPT, UR41, 0x1, UPT ;  /* 0x000000012900788c */ /* 0x000fe4000bf25270 */
[----:B------:R-:W-:Y:S01]  /*6750*/  UISETP.NE.AND UP2, UPT, UR40, 0x1, UPT ;  /* 0x000000012800788c */ /* 0x000fe2000bf45270 */
[----:B------:R-:W-:Y:S02]  /*6760*/  UMOV UR4, UR5 ;  /* 0x0000000500047c82 */ /* 0x000fe40008000000 */
[----:B---3--:R-:W-:Y:S03]  /*6770*/  USHF.R.U32.HI UR5, URZ, UR12, UR4 ;  /* 0x0000000cff057299 */ /* 0x008fe60008011604 */
[----:B------:R-:W-:Y:S02]  /*6780*/  UMOV UR4, UR7 ;  /* 0x0000000700047c82 */ /* 0x000fe40008000000 */
[----:B------:R-:W-:Y:S02]  /*6790*/  USHF.R.U32.HI UR7, URZ, UR57, UR4 ;  /* 0x00000039ff077299 */ /* 0x000fe40008011604 */
[----:B------:R-:W-:Y:S02]  /*67a0*/  USEL UR4, UR55, UR5, !UP0 ;  /* 0x0000000537047287 */ /* 0x000fe4000c000000 */
[----:B------:R-:W-:Y:S01]  /*67b0*/  USEL UR7, UR62, UR7, !UP1 ;  /* 0x000000073e077287 */ /* 0x000fe2000c800000 */
[----:B------:R-:W-:Y:S01]  /*67c0*/  UMOV UR5, UR9 ;  /* 0x0000000900057c82 */ /* 0x000fe20008000000 */
[----:B------:R-:W-:Y:S02]  /*67d0*/  UIMAD.WIDE.U32 UR8, UR4, UR42, URZ ;  /* 0x0000002a040872a5 */ /* 0x000fe4000f8e00ff */
[----:B------:R-:W-:Y:S03]  /*67e0*/  USHF.R.U32.HI UR6, URZ, UR12, UR5 ;  /* 0x0000000cff067299 */ /* 0x000fe60008011605 */
[----:B------:R-:W-:Y:S01]  /*67f0*/  UMOV UR5, UR11 ;  /* 0x0000000b00057c82 */ /* 0x000fe20008000000 */
[----:B------:R-:W-:Y:S02]  /*6800*/  UIMAD.WIDE.U32 UR10, UR7, UR42, URZ ;  /* 0x0000002a070a72a5 */ /* 0x000fe4000f8e00ff */
[----:B------:R-:W-:Y:S02]  /*6810*/  USHF.R.U32.HI UR12, URZ, UR57, UR5 ;  /* 0x00000039ff0c7299 */ /* 0x000fe40008011605 */
[----:B------:R-:W-:Y:S01]  /*6820*/  USEL UR6, UR37, UR6, !UP0 ;  /* 0x0000000625067287 */ /* 0x000fe2000c000000 */
[----:B------:R-:W-:Y:S02]  /*6830*/  UMOV UR5, UR9 ;  /* 0x0000000900057c82 */ /* 0x000fe40008000000 */
[----:B------:R-:W-:Y:S01]  /*6840*/  UMOV UR10, UR11 ;  /* 0x0000000b000a7c82 */ /* 0x000fe20008000000 */
[----:B------:R-:W-:Y:S02]  /*6850*/  @UP2 USHF.R.U32.HI UR4, URZ, UR43, UR5 ;  /* 0x0000002bff042299 */ /* 0x000fe40008011605 */
[----:B------:R-:W-:Y:S02]  /*6860*/  @UP2 USHF.R.U32.HI UR7, URZ, UR43, UR10 ;  /* 0x0000002bff072299 */ /* 0x000fe4000801160a */
[----:B------:R-:W-:Y:S02]  /*6870*/  UIMAD UR4, UR40, UR4, URZ ;  /* 0x00000004280472a4 */ /* 0x000fe4000f8e02ff */
[----:B------:R-:W-:Y:S02]  /*6880*/  UIMAD.WIDE.U32 UR10, UR6, UR42, URZ ;  /* 0x0000002a060a72a5 */ /* 0x000fe4000f8e00ff */
[----:B------:R-:W-:Y:S02]  /*6890*/  USEL UR5, UR38, UR12, !UP1 ;  /* 0x0000000c26057287 */ /* 0x000fe4000c800000 */
[----:B------:R-:W-:Y:S02]  /*68a0*/  UIMAD UR8, UR40, UR7, URZ ;  /* 0x00000007280872a4 */ /* 0x000fe4000f8e02ff */
[----:B------:R-:W-:Y:S03]  /*68b0*/  UISETP.GE.AND UP0, UPT, UR6, UR4, UPT ;  /* 0x000000040600728c */ /* 0x000fe6000bf06270 */
[----:B------:R-:W-:Y:S01]  /*68c0*/  UMOV UR4, UR11 ;  /* 0x0000000b00047c82 */ /* 0x000fe20008000000 */
[----:B------:R-:W-:Y:S02]  /*68d0*/  UISETP.GE.OR UP0, UPT, UR5, UR8, UP0 ;  /* 0x000000080500728c */ /* 0x000fe40008706670 */
[----:B------:R-:W-:Y:S02]  /*68e0*/  USHF.R.U32.HI UR4, URZ, UR43, UR4 ;  /* 0x0000002bff047299 */ /* 0x000fe40008011604 */
[----:B------:R-:W-:Y:S02]  /*68f0*/  UIMAD.WIDE.U32 UR8, UR5, UR42, URZ ;  /* 0x0000002a050872a5 */ /* 0x000fe4000f8e00ff */
[----:B------:R-:W-:Y:S02]  /*6900*/  USEL UR11, UR6, UR4, !UP2 ;  /* 0x00000004060b7287 */ /* 0x000fe4000d000000 */
[----:B------:R-:W-:Y:S02]  /*6910*/  UIADD3 UR8, UPT, UPT, -UR5, URZ, URZ ;  /* 0x000000ff05087290 */ /* 0x000fe4000fffe1ff */
[----:B------:R-:W-:Y:S01]  /*6920*/  UIADD3 UR10, UPT, UPT, -UR11, URZ, URZ ;  /* 0x000000ff0b0a7290 */ /* 0x000fe2000fffe1ff */
[----:B------:R-:W-:Y:S01]  /*6930*/  @!UP0 UMOV UR4, UR9 ;  /* 0x0000000900048c82 */ /* 0x000fe20008000000 */
[----:B------:R-:W-:Y:S02]  /*6940*/  UIADD3 UR9, UPT, UPT, -UR6, URZ, URZ ;  /* 0x000000ff06097290 */ /* 0x000fe4000fffe1ff */
[----:B------:R-:W-:Y:S02]  /*6950*/  @!UP0 USHF.R.U32.HI UR4, URZ, UR43, UR4 ;  /* 0x0000002bff048299 */ /* 0x000fe40008011604 */
[----:B------:R-:W-:Y:S02]  /*6960*/  UIMAD UR10, UR40, UR10, UR6 ;  /* 0x0000000a280a72a4 */ /* 0x000fe4000f8e0206 */
[----:B------:R-:W-:Y:S04]  /*6970*/  @!UP0 USEL UR4, UR5, UR4, !UP2 ;  /* 0x0000000405048287 */ /* 0x000fe8000d000000 */
[----:B------:R-:W-:Y:S02]  /*6980*/  @!UP0 UIMAD UR10, UR7, UR10, UR4 ;  /* 0x0000000a070a82a4 */ /* 0x000fe4000f8e0204 */
[----:B------:R-:W-:Y:S02]  /*6990*/  @!UP0 UIADD3 UR11, UPT, UPT, UR11, -UR4, URZ ;  /* 0x800000040b0b8290 */ /* 0x000fe4000fffe0ff */
[----:B------:R-:W-:Y:S02]  /*69a0*/  UIMAD UR7, UR41, UR8, UR38 ;  /* 0x00000008290772a4 */ /* 0x000fe4000f8e0226 */
[----:B------:R-:W-:Y:S02]  /*69b0*/  @!UP0 UIMAD UR6, UR11, UR40, UR5 ;  /* 0x000000280b0682a4 */ /* 0x000fe4000f8e0205 */
[----:B------:R-:W-:Y:S01]  /*69c0*/  UIMAD UR4, UR58, UR9, UR37 ;  /* 0x000000093a0472a4 */ /* 0x000fe2000f8e0225 */
[----:B------:R-:W-:Y:S02]  /*69d0*/  @!UP0 UMOV UR5, UR10 ;  /* 0x0000000a00058c82 */ /* 0x000fe40008000000 */
[----:B------:R-:W-:Y:S02]  /*69e0*/  UIMAD UR38, UR5, UR41, UR7 ;  /* 0x00000029052672a4 */ /* 0x000fe4000f8e0207 */
[----:B------:R-:W-:Y:S11]  /*69f0*/  UIMAD UR37, UR6, UR58, UR4 ;  /* 0x0000003a062572a4 */ /* 0x000ff6000f8e0204 */
[----:B------:R-:W-:Y:S01]  /*6a00*/  @!UPT UIADD3 URZ, UPT, UPT, URZ, URZ, URZ ;  /* 0x000000fffffff290 */ /* 0x000fe2000fffe0ff */
.L_x_116:
[----:B-1----:R-:W-:Y:S01]  /*6a10*/  UISETP.NE.AND UP0, UPT, UR39, 0x1, UPT ;  /* 0x000000012700788c */ /* 0x002fe2000bf05270 */
[----:B------:R-:W-:Y:S01]  /*6a20*/  IADD3 R94, PT, PT, R94, 0x1, RZ ;  /* 0x000000015e5e7810 */ /* 0x000fe20007ffe0ff */
[----:B------:R-:W-:Y:S02]  /*6a30*/  UIADD3 UR11, UPT, UPT, UR47, 0x400, URZ ;  /* 0x000004002f0b7890 */ /* 0x000fe4000fffe0ff */
[----:B------:R-:W-:Y:S02]  /*6a40*/  USHF.L.U32 UR50, UR26, 0x7, URZ ;  /* 0x000000071a327899 */ /* 0x000fe400080006ff */
[----:B------:R-:W-:Y:S05]  /*6a50*/  USHF.L.U32 UR49, UR32, 0x6, URZ ;  /* 0x0000000620317899 */ /* 0x000fea00080006ff */
[----:B------:R-:W1:Y:S01]  /*6a60*/  @!UP0 LDCU.128 UR12, c[0x0][0xb10] ;  /* 0x00016200ff0c87ac */ /* 0x000e620008000c00 */
[----:B------:R-:W3:Y:S01]  /*6a70*/  @!UP0 LDCU UR5, c[0x0][0xb0c] ;  /* 0x00016180ff0587ac */ /* 0x000ee20008000800 */
[----:B------:R-:W4:Y:S01]  /*6a80*/  @!UP0 LDCU UR10, c[0x0][0xb20] ;  /* 0x00016400ff0a87ac */ /* 0x000f220008000800 */
[----:B-1----:R-:W-:Y:S02]  /*6a90*/  UIMAD.WIDE.U32 UR8, UR38, UR12, URZ ;  /* 0x0000000c260872a5 */ /* 0x002fe4000f8e00ff */
[----:B------:R-:W-:Y:S02]  /*6aa0*/  UIMAD.WIDE.U32 UR6, UR37, UR15, URZ ;  /* 0x0000000f250672a5 */ /* 0x000fe4000f8e00ff */
[----:B------:R-:W-:Y:S03]  /*6ab0*/  @!UP0 UISETP.NE.AND UP1, UPT, UR14, 0x1, UPT ;  /* 0x000000010e00888c */ /* 0x000fe6000bf25270 */
[----:B------:R-:W-:Y:S01]  /*6ac0*/  @!UP0 UMOV UR4, UR9 ;  /* 0x0000000900048c82 */ /* 0x000fe20008000000 */
[----:B---3--:R-:W-:Y:S02]  /*6ad0*/  @!UP0 UISETP.NE.AND UP2, UPT, UR5, 0x1, UPT ;  /* 0x000000010500888c */ /* 0x008fe4000bf45270 */
[----:B------:R-:W-:Y:S01]  /*6ae0*/  @!UP0 USHF.R.U32.HI UR4, URZ, UR13, UR4 ;  /* 0x0000000dff048299 */ /* 0x000fe20008011604 */
[----:B------:R-:W-:Y:S02]  /*6af0*/  @!UP0 UMOV UR6, UR7 ;  /* 0x0000000700068c82 */ /* 0x000fe40008000000 */
[----:B----4-:R-:W-:Y:S02]  /*6b00*/  @!UP0 USHF.R.U32.HI UR6, URZ, UR10, UR6 ;  /* 0x0000000aff068299 */ /* 0x010fe40008011606 */
[----:B------:R-:W-:Y:S02]  /*6b10*/  @!UP0 USEL UR7, UR38, UR4, !UP2 ;  /* 0x0000000426078287 */ /* 0x000fe4000d000000 */
[----:B------:R-:W-:Y:S04]  /*6b20*/  @!UP0 USEL UR6, UR37, UR6, !UP1 ;  /* 0x0000000625068287 */ /* 0x000fe8000c800000 */
[----:B------:R-:W-:Y:S02]  /*6b30*/  @!UP0 UIADD3 UR4, UPT, UPT, -UR7, UR6, URZ ;  /* 0x0000000607048290 */ /* 0x000fe4000fffe1ff */
[----:B------:R-:W-:Y:S02]  /*6b40*/  @!UP0 UIADD3 UR6, UPT, UPT, UR7, -UR6, URZ ;  /* 0x8000000607068290 */ /* 0x000fe4000fffe0ff */
[----:B------:R-:W-:Y:S02]  /*6b50*/  @!UP0 UIMAD UR38, UR4, UR5, UR38 ;  /* 0x00000005042682a4 */ /* 0x000fe4000f8e0226 */
[----:B------:R-:W-:Y:S02]  /*6b60*/  @!UP0 UIMAD UR37, UR6, UR14, UR37 ;  /* 0x0000000e062582a4 */ /* 0x000fe4000f8e0225 */
[----:B------:R-:W-:Y:S09]  /*6b70*/  ULOP3.LUT UP0, URZ, UR11, 0x1b0, URZ, 0xc0, !UPT ;  /* 0x000001b00bff7892 */ /* 0x000ff2000f80c0ff */
[----:B------:R-:W-:Y:S05]  /*6b80*/  BRA.U !UP0, `(.L_x_117) ;  /* 0x00000001087c7547 */ /* 0x000fea000b800000 */
[----:B------:R-:W1:Y:S01]  /*6b90*/  LDCU.64 UR8, c[0x4][0x80] ;  /* 0x01001000ff0877ac */ /* 0x000e620008000a00 */
[----:B------:R-:W-:Y:S01]  /*6ba0*/  MOV R2, 0x0 ;  /* 0x0000000000027802 */ /* 0x000fe20000000f00 */
[----:B------:R-:W-:Y:S02]  /*6bb0*/  HFMA2 R12, -RZ, RZ, 0, 5.9604644775390625e-08 ;  /* 0x00000001ff0c7431 */ /* 0x000fe400000001ff */
[----:B------:R-:W-:Y:S01]  /*6bc0*/  IMAD.MOV.U32 R8, RZ, RZ, 0x70 ;  /* 0x00000070ff087424 */ /* 0x000fe200078e00ff */
[----:B------:R3:W4:Y:S01]  /*6bd0*/  LDC.64 R14, c[0x4][R2] ;  /* 0x01000000020e7b82 */ /* 0x0007220000000a00 */
[----:B------:R-:W2:Y:S01]  /*6be0*/  LDCU.64 UR6, c[0x4][0x88] ;  /* 0x01001100ff0677ac */ /* 0x000ea20008000a00 */
[----:B------:R-:W-:Y:S01]  /*6bf0*/  IMAD.MOV.U32 R13, RZ, RZ, RZ ;  /* 0x000000ffff0d7224 */ /* 0x000fe200078e00ff */
[----:B------:R-:W2:Y:S01]  /*6c00*/  LDCU.64 UR4, c[0x4][0x8] ;  /* 0x01000100ff0477ac */ /* 0x000ea20008000a00 */
[----:B-1----:R-:W-:Y:S01]  /*6c10*/  MOV R5, UR9 ;  /* 0x0000000900057c02 */ /* 0x002fe20008000f00 */
[----:B------:R-:W-:Y:S01]  /*6c20*/  IMAD.U32 R4, RZ, RZ, UR8 ;  /* 0x00000008ff047e24 */ /* 0x000fe2000f8e00ff */
[----:B--2---:R-:W-:Y:S01]  /*6c30*/  MOV R7, UR7 ;  /* 0x0000000700077c02 */ /* 0x004fe20008000f00 */
[----:B------:R-:W-:Y:S01]  /*6c40*/  IMAD.U32 R6, RZ, RZ, UR6 ;  /* 0x00000006ff067e24 */ /* 0x000fe2000f8e00ff */
[----:B------:R-:W-:Y:S01]  /*6c50*/  MOV R11, UR5 ;  /* 0x00000005000b7c02 */ /* 0x000fe20008000f00 */
[----:B------:R-:W-:Y:S02]  /*6c60*/  IMAD.U32 R10, RZ, RZ, UR4 ;  /* 0x00000004ff0a7e24 */ /* 0x000fe4000f8e00ff */
[----:B------:R-:W-:Y:S07]  /*6c70*/  LEPC R20, `(.L_x_118) ;  /* 0x000000001014794e */ /* 0x000fee0000000000 */
[----:B---345:R-:W-:Y:S05]  /*6c80*/  CALL.ABS.NOINC R14 ;  /* 0x000000000e007343 */ /* 0x038fea0003c00000 */
.L_x_118:
[----:B------:R-:W1:Y:S01]  /*6c90*/  LDCU.64 UR8, c[0x4][0x80] ;  /* 0x01001000ff0877ac */ /* 0x000e620008000a00 */
[----:B------:R-:W2:Y:S01]  /*6ca0*/  LDC.64 R2, c[0x4][R2] ;  /* 0x0100000002027b82 */ /* 0x000ea20000000a00 */
[----:B------:R-:W-:Y:S02]  /*6cb0*/  HFMA2 R12, -RZ, RZ, 0, 5.9604644775390625e-08 ;  /* 0x00000001ff0c7431 */ /* 0x000fe400000001ff */
[----:B------:R-:W-:Y:S02]  /*6cc0*/  IMAD.MOV.U32 R8, RZ, RZ, 0x70 ;  /* 0x00000070ff087424 */ /* 0x000fe400078e00ff */
[----:B------:R-:W-:Y:S01]  /*6cd0*/  IMAD.MOV.U32 R13, RZ, RZ, RZ ;  /* 0x000000ffff0d7224 */ /* 0x000fe200078e00ff */
[----:B------:R-:W3:Y:S01]  /*6ce0*/  LDCU.64 UR6, c[0x4][0x88] ;  /* 0x01001100ff0677ac */ /* 0x000ee20008000a00 */
[----:B------:R-:W4:Y:S01]  /*6cf0*/  LDCU.64 UR4, c[0x4][0x8] ;  /* 0x01000100ff0477ac */ /* 0x000f220008000a00 */
[----:B-1----:R-:W-:Y:S02]  /*6d00*/  MOV R4, UR8 ;  /* 0x0000000800047c02 */ /* 0x002fe40008000f00 */
[----:B------:R-:W-:Y:S02]  /*6d10*/  MOV R5, UR9 ;  /* 0x0000000900057c02 */ /* 0x000fe40008000f00 */
[----:B---3--:R-:W-:Y:S01]  /*6d20*/  MOV R7, UR7 ;  /* 0x0000000700077c02 */ /* 0x008fe20008000f00 */
[----:B------:R-:W-:Y:S01]  /*6d30*/  IMAD.U32 R6, RZ, RZ, UR6 ;  /* 0x00000006ff067e24 */ /* 0x000fe2000f8e00ff */
[----:B----4-:R-:W-:Y:S01]  /*6d40*/  MOV R11, UR5 ;  /* 0x00000005000b7c02 */ /* 0x010fe20008000f00 */
[----:B------:R-:W-:Y:S02]  /*6d50*/  IMAD.U32 R10, RZ, RZ, UR4 ;  /* 0x00000004ff0a7e24 */ /* 0x000fe4000f8e00ff */
[----:B------:R-:W-:Y:S07]  /*6d60*/  LEPC R20, `(.L_x_117) ;  /* 0x000000001014794e */ /* 0x000fee0000000000 */
[----:B--2---:R-:W-:Y:S05]  /*6d70*/  CALL.ABS.NOINC R2 ;  /* 0x0000000002007343 */ /* 0x004fea0003c00000 */
.L_x_117:
[----:B------:R-:W-:Y:S02]  /*6d80*/  ISETP.NE.U32.AND P0, PT, RZ, UR60, PT ;  /* 0x0000003cff007c0c */ /* 0x000fe4000bf05070 */
[C---:B------:R-:W-:Y:S02]  /*6d90*/  ISETP.NE.U32.AND P1, PT, R82.reuse, RZ, PT ;  /* 0x000000ff5200720c */ /* 0x040fe40003f25070 */
[----:B------:R-:W-:Y:S02]  /*6da0*/  ISETP.NE.U32.AND P4, PT, R82, RZ, PT ;  /* 0x000000ff5200720c */ /* 0x000fe40003f85070 */
[----:B------:R-:W-:Y:S02]  /*6db0*/  ISETP.NE.AND.EX P0, PT, RZ, UR61, PT, P0 ;  /* 0x0000003dff007c0c */ /* 0x000fe4000bf05300 */
[C---:B------:R-:W-:Y:S02]  /*6dc0*/  ISETP.NE.AND.EX P1, PT, R83.reuse, RZ, PT, P1 ;  /* 0x000000ff5300720c */ /* 0x040fe40003f25310 */
[----:B------:R-:W-:Y:S02]  /*6dd0*/  ISETP.NE.AND.EX P4, PT, R83, RZ, P0, P4 ;  /* 0x000000ff5300720c */ /* 0x000fe40000785340 */
[----:B------:R-:W-:Y:S02]  /*6de0*/  ISETP.NE.U32.AND P5, PT, R78, RZ, PT ;  /* 0x000000ff4e00720c */ /* 0x000fe40003fa5070 */
[----:B------:R-:W-:Y:S02]  /*6df0*/  ISETP.NE.U32.AND P3, PT, RZ, UR60, PT ;  /* 0x0000003cff007c0c */ /* 0x000fe4000bf65070 */
[----:B------:R-:W-:Y:S02]  /*6e00*/  PLOP3.LUT P2, PT, PT, PT, PT, 0x8, 0x80 ;  /* 0x000000000080781c */ /* 0x000fe40003f4e170 */
[----:B------:R-:W-:Y:S02]  /*6e10*/  ISETP.NE.AND.EX P5, PT, R79, RZ, PT, P5 ;  /* 0x000000ff4f00720c */ /* 0x000fe40003fa5350 */
[----:B------:R-:W-:Y:S03]  /*6e20*/  ISETP.NE.AND.EX P3, PT, RZ, UR61, PT, P3 ;  /* 0x0000003dff007c0c */ /* 0x000fe6000bf65330 */
[----:B------:R-:W-:Y:S01]  /*6e30*/  @!P4 PLOP3.LUT P2, PT, P1, PT, PT, 0x80, 0x8 ;  /* 0x000000000008c81c */ /* 0x000fe20000f4f070 */
[----:B------:R-:W-:Y:S01]  /*6e40*/  @!UPT UIADD3 URZ, UPT, UPT, URZ, URZ, URZ ;  /* 0x000000fffffff290 */ /* 0x000fe2000fffe0ff */
[----:B------:R-:W-:Y:S11]  /*6e50*/  @!P1 BRA `(.L_x_119) ;  /* 0x0000000000309947 */ /* 0x000ff60003800000 */
[----:B------:R-:W-:Y:S01]  /*6e60*/  ISETP.NE.U32.AND P0, PT, R80, RZ, PT ;  /* 0x000000ff5000720c */ /* 0x000fe20003f05070 */
[----:B------:R-:W1:Y:S01]  /*6e70*/  LDCU.64 UR4, c[0x0][0x358] ;  /* 0x00006b00ff0477ac */ /* 0x000e620008000a00 */
[----:B------:R-:W-:Y:S02]  /*6e80*/  IMAD.MOV.U32 R88, RZ, RZ, 0x1 ;  /* 0x00000001ff587424 */ /* 0x000fe400078e00ff */
[----:B------:R-:W-:Y:S11]  /*6e90*/  ISETP.NE.AND.EX P0, PT, R81, RZ, PT, P0 ;  /* 0x000000ff5100720c */ /* 0x000ff60003f05300 */
[----:B------:R-:W-:Y:S02]  /*6ea0*/  @!UPT UIADD3 URZ, UPT, UPT, URZ, URZ, URZ ;  /* 0x000000fffffff290 */ /* 0x000fe4000fffe0ff */
[----:B------:R-:W3:Y:S01]  /*6eb0*/  @P0 LDC.64 R2, c[0x0][0x888] ;  /* 0x00022200ff020b82 */ /* 0x000ee20000000a00 */
[----:B--2---:R-:W-:Y:S04]  /*6ec0*/  @P0 IMAD R0, R82, UR36, RZ ;  /* 0x0000002452000c24 */ /* 0x004fe8000f8e02ff */
[----:B---3--:R-:W-:Y:S04]  /*6ed0*/  @P0 IMAD.WIDE R2, R0, 0x4, R2 ;  /* 0x0000000400020825 */ /* 0x008fe800078e0202 */
[----:B------:R-:W-:Y:S01]  /*6ee0*/  HFMA2 R0, -RZ, RZ, 0, 5.9604644775390625e-08 ;  /* 0x00000001ff007431 */ /* 0x000fe200000001ff */
[----:B-1---5:R1:W5:Y:S04]  /*6ef0*/  @P0 LDG.E R41, desc[UR4][R2.64] ;  /* 0x0000000402290981 */ /* 0x022368000c1e1900 */
[----:B------:R-:W-:Y:S01]  /*6f00*/  @!P0 PRMT R88, R0, 0x7610, R88 ;  /* 0x0000761000588816 */ /* 0x000fe20000000058 */
[----:B-1----:R-:W3:Y:S06]  /*6f10*/  @!P0 LDC R41, c[0x0][0x880] ;  /* 0x00022000ff298b82 */ /* 0x002eec0000000800 */
.L_x_119:
[----:B------:R-:W-:Y:S05]  /*6f20*/  @!P5 BRA `(.L_x_120) ;  /* 0x000000000024d947 */ /* 0x000fea0003800000 */
[----:B------:R-:W-:Y:S01]  /*6f30*/  ISETP.NE.U32.AND P0, PT, R76, RZ, PT ;  /* 0x000000ff4c00720c */ /* 0x000fe20003f05070 */
[----:B------:R-:W1:Y:S03]  /*6f40*/  LDCU.64 UR4, c[0x0][0x358] ;  /* 0x00006b00ff0477ac */ /* 0x000e660008000a00 */
[----:B------:R-:W-:Y:S11]  /*6f50*/  ISETP.NE.AND.EX P0, PT, R77, RZ, PT, P0 ;  /* 0x000000ff4d00720c */ /* 0x000ff60003f05300 */
[----:B------:R-:W-:Y:S02]  /*6f60*/  @!UPT UIADD3 URZ, UPT, UPT, URZ, URZ, URZ ;  /* 0x000000fffffff290 */ /* 0x000fe4000fffe0ff */
[----:B------:R-:W4:Y:S01]  /*6f70*/  @P0 LDC.64 R2, c[0x0][0x8a8] ;  /* 0x00022a00ff020b82 */ /* 0x000f220000000a00 */
[----:B--2---:R-:W-:Y:S04]  /*6f80*/  @P0 IMAD R0, R78, UR36, RZ ;  /* 0x000000244e000c24 */ /* 0x004fe8000f8e02ff */
[----:B----4-:R-:W-:Y:S05]  /*6f90*/  @P0 IMAD.WIDE R2, R0, 0x4, R2 ;  /* 0x0000000400020825 */ /* 0x010fea00078e0202 */
[----:B-1---5:R1:W5:Y:S02]  /*6fa0*/  @P0 LDG.E R38, desc[UR4][R2.64] ;  /* 0x0000000402260981 */ /* 0x022364000c1e1900 */
[----:B-1----:R-:W4:Y:S02]  /*6fb0*/  @!P0 LDC R38, c[0x0][0x8a0] ;  /* 0x00022800ff268b82 */ /* 0x002f240000000800 */
.L_x_120:
[----:B---3-5:R-:W-:Y:S01]  /*6fc0*/  FSETP.NEU.AND P0, PT, R41, RZ, PT ;  /* 0x000000ff2900720b */ /* 0x028fe20003f0d000 */
[----:B------:R-:W-:Y:S01]  /*6fd0*/  ULOP3.LUT UR4, UR54, 0x1, URZ, 0x3c, !UPT ;  /* 0x0000000136047892 */ /* 0x000fe2000f8e3cff */
[----:B------:R-:W-:Y:S01]  /*6fe0*/  SEL R5, RZ, 0xffffffff, P3 ;  /* 0xffffffffff057807 */ /* 0x000fe20001800000 */
[----:B------:R-:W-:Y:S01]  /*6ff0*/  IMAD.U32 R109, RZ, RZ, UR46 ;  /* 0x0000002eff6d7e24 */ /* 0x000fe2000f8e00ff */
[----:B------:R-:W-:Y:S01]  /*7000*/  @!P4 LOP3.LUT P3, RZ, R88, 0xff, RZ, 0xc0, !PT ;  /* 0x000000ff58ffc812 */ /* 0x000fe2000786c0ff */
[----:B------:R-:W-:Y:S01]  /*7010*/  IMAD.SHL.U32 R85, R96, 0x10, RZ ;  /* 0x0000001060557824 */ /* 0x000fe200078e00ff */
[----:B------:R-:W-:Y:S01]  /*7020*/  @!P4 SEL R2, RZ, 0xffffffff, P0 ;  /* 0xffffffffff02c807 */ /* 0x000fe20000000000 */
[----:B------:R-:W-:Y:S01]  /*7030*/  IMAD.U32 R110, RZ, RZ, UR4 ;  /* 0x00000004ff6e7e24 */ /* 0x000fe2000f8e00ff */
[----:B------:R-:W-:Y:S01]  /*7040*/  LEA R92, R36, UR47, 0x3 ;  /* 0x0000002f245c7c11 */ /* 0x000fe2000f8e18ff */
[----:B------:R-:W-:Y:S01]  /*7050*/  IMAD.SHL.U32 R109, R109, 0x2000, RZ ;  /* 0x000020006d6d7824 */ /* 0x000fe200078e00ff */
[----:B------:R-:W-:Y:S01]  /*7060*/  @P2 SEL R2, R5, R2, !P3 ;  /* 0x0000000205022207 */ /* 0x000fe20005800000 */
[----:B------:R-:W-:Y:S01]  /*7070*/  IMAD.SHL.U32 R84, R95, 0x10, RZ ;  /* 0x000000105f547824 */ /* 0x000fe200078e00ff */
[----:B------:R-:W-:Y:S01]  /*7080*/  SHF.L.U32 R3, R98, 0x1f, RZ ;  /* 0x0000001f62037819 */ /* 0x000fe200000006ff */
[----:B------:R-:W-:Y:S01]  /*7090*/  IMAD.IADD R87, R100, 0x1, R109 ;  /* 0x0000000164577824 */ /* 0x000fe200078e026d */
[----:B------:R-:W-:Y:S01]  /*70a0*/  @!P4 LOP3.LUT R2, R2, 0x1, RZ, 0xc0, !PT ;  /* 0x000000010202c812 */ /* 0x000fe200078ec0ff */
[----:B------:R-:W-:Y:S01]  /*70b0*/  BSSY B1, `(.L_x_121) ;  /* 0x0000038000017945 */ /* 0x000fe20003800000 */
[----:B------:R-:W-:Y:S01]  /*70c0*/  IMAD.MOV.U32 R108, RZ, RZ, 0x1 ;  /* 0x00000001ff6c7424 */ /* 0x000fe200078e00ff */
[----:B------:R-:W-:Y:S02]  /*70d0*/  CS2R R74, SRZ ;  /* 0x00000000004a7805 */ /* 0x000fe4000001ff00 */
[----:B------:R-:W-:Y:S01]  /*70e0*/  ISETP.NE.U32.OR P5, PT, R2, 0x1, P4 ;  /* 0x000000010200780c */ /* 0x000fe200027a5470 */
[----:B------:R-:W-:Y:S01]  /*70f0*/  IMAD.U32 R2, RZ, RZ, UR46 ;  /* 0x0000002eff027e24 */ /* 0x000fe2000f8e00ff */
[----:B------:R-:W-:Y:S01]  /*7100*/  LOP3.LUT P4, R93, R88, 0xff, RZ, 0xc0, !PT ;  /* 0x000000ff585d7812 */ /* 0x000fe2000788c0ff */
[----:B------:R-:W-:Y:S01]  /*7110*/  IMAD.IADD R86, R87, 0x1, R85 ;  /* 0x0000000157567824 */ /* 0x000fe200078e0255 */
[----:B------:R-:W-:Y:S01]  /*7120*/  P2R R103, PR, RZ, 0x20 ;  /* 0x00000020ff677803 */ /* 0x000fe20000000000 */
[----:B------:R-:W-:Y:S01]  /*7130*/  IMAD R39, R36, 0x40, R37 ;  /* 0x0000004024277824 */ /* 0x000fe200078e0225 */
[----:B--2---:R-:W-:Y:S01]  /*7140*/  LEA R0, R2, UR47, 0x3 ;  /* 0x0000002f02007c11 */ /* 0x004fe2000f8e18ff */
[----:B------:R-:W-:Y:S01]  /*7150*/  IMAD.U32 R111, RZ, RZ, UR46 ;  /* 0x0000002eff6f7e24 */ /* 0x000fe2000f8e00ff */
[----:B------:R-:W-:Y:S02]  /*7160*/  SEL R2, RZ, 0xffffffff, P0 ;  /* 0xffffffffff027807 */ /* 0x000fe40000000000 */
[----:B------:R-:W-:Y:S02]  /*7170*/  CS2R R72, SRZ ;  /* 0x0000000000487805 */ /* 0x000fe4000001ff00 */
[----:B------:R-:W-:Y:S02]  /*7180*/  CS2R R66, SRZ ;  /* 0x0000000000427805 */ /* 0x000fe4000001ff00 */
[----:B------:R-:W-:Y:S02]  /*7190*/  CS2R R64, SRZ ;  /* 0x0000000000407805 */ /* 0x000fe4000001ff00 */
[----:B------:R-:W-:Y:S02]  /*71a0*/  @P1 SEL R2, R5, R2, !P4 ;  /* 0x0000000205021207 */ /* 0x000fe40006000000 */
[----:B------:R-:W-:Y:S02]  /*71b0*/  CS2R R58, SRZ ;  /* 0x00000000003a7805 */ /* 0x000fe4000001ff00 */
[----:B------:R-:W-:Y:S02]  /*71c0*/  @P5 SHF.L.U32 R7, R110, 0x1f, RZ ;  /* 0x0000001f6e075819 */ /* 0x000fe400000006ff */
[----:B------:R-:W-:Y:S02]  /*71d0*/  CS2R R56, SRZ ;  /* 0x0000000000387805 */ /* 0x000fe4000001ff00 */
[----:B------:R-:W-:Y:S02]  /*71e0*/  LOP3.LUT R2, R2, 0x1, RZ, 0xc0, !PT ;  /* 0x0000000102027812 */ /* 0x000fe400078ec0ff */
[----:B------:R-:W-:Y:S01]  /*71f0*/  CS2R R50, SRZ ;  /* 0x0000000000327805 */ /* 0x000fe2000001ff00 */
[----:B------:R-:W1:Y:S01]  /*7200*/  @P5 SYNCS.PHASECHK.TRANS64.TRYWAIT P3, [R0+URZ+0x140], R7 ;  /* 0x00014007000055a7 */ /* 0x000e6200080611ff */
[----:B------:R-:W-:Y:S02]  /*7210*/  CS2R R48, SRZ ;  /* 0x0000000000307805 */ /* 0x000fe4000001ff00 */
[----:B------:R-:W-:Y:S01]  /*7220*/  ISETP.NE.U32.AND P0, PT, R2, 0x1, PT ;  /* 0x000000010200780c */ /* 0x000fe20003f05070 */
[----:B------:R-:W-:Y:S02]  /*7230*/  IMAD.IADD R47, R87, 0x1, R84 ;  /* 0x00000001572f7824 */ /* 0x000fe400078e0254 */
[----:B------:R-:W-:Y:S01]  /*7240*/  IMAD.IADD R46, R99, 0x1, R86 ;  /* 0x00000001632e7824 */ /* 0x000fe200078e0256 */
[----:B------:R-:W-:Y:S01]  /*7250*/  P2R R112, PR, RZ, 0x1 ;  /* 0x00000001ff707803 */ /* 0x000fe20000000000 */
[----:B------:R2:W3:Y:S01]  /*7260*/  SYNCS.PHASECHK.TRANS64.TRYWAIT P2, [R92+URZ+0x1a0], R3 ;  /* 0x0001a0035c0075a7 */ /* 0x0004e200080411ff */
[----:B-1----:R-:W-:Y:S01]  /*7270*/  @P5 SEL R108, RZ, 0x1, !P3 ;  /* 0x00000001ff6c5807 */ /* 0x002fe20005800000 */
[----:B--2---:R-:W-:Y:S06]  /*7280*/  @!P5 BRA `(.L_x_122) ;  /* 0x000000000068d947 */ /* 0x004fec0003800000 */
[----:B------:R-:W-:Y:S01]  /*7290*/  ISETP.NE.AND P0, PT, R108, RZ, PT ;  /* 0x000000ff6c00720c */ /* 0x000fe20003f05270 */
[----:B------:R-:W-:Y:S01]  /*72a0*/  BSSY B0, `(.L_x_123) ;  /* 0x000000d000007945 */ /* 0x000fe20003800000 */
[----:B------:R-:W-:Y:S02]  /*72b0*/  CS2R R50, SRZ ;  /* 0x0000000000327805 */ /* 0x000fe4000001ff00 */
[----:B------:R-:W-:Y:S02]  /*72c0*/  CS2R R48, SRZ ;  /* 0x0000000000307805 */ /* 0x000fe4000001ff00 */
[----:B------:R-:W-:Y:S02]  /*72d0*/  CS2R R58, SRZ ;  /* 0x00000000003a7805 */ /* 0x000fe4000001ff00 */
[----:B------:R-:W-:Y:S02]  /*72e0*/  CS2R R56, SRZ ;  /* 0x0000000000387805 */ /* 0x000fe4000001ff00 */
[----:B------:R-:W-:Y:S02]  /*72f0*/  CS2R R66, SRZ ;  /* 0x0000000000427805 */ /* 0x000fe4000001ff00 */
[----:B------:R-:W-:Y:S02]  /*7300*/  CS2R R64, SRZ ;  /* 0x0000000000407805 */ /* 0x000fe4000001ff00 */
[----:B------:R-:W-:Y:S02]  /*7310*/  CS2R R74, SRZ ;  /* 0x00000000004a7805 */ /* 0x000fe4000001ff00 */
[----:B------:R-:W-:Y:S01]  /*7320*/  CS2R R72, SRZ ;  /* 0x0000000000487805 */ /* 0x000fe2000001ff00 */
[----:B------:R-:W-:Y:S06]  /*7330*/  @P0 BRA `(.L_x_124) ;  /* 0x00000000000c0947 */ /* 0x000fec0003800000 */
[----:B------:R-:W-:Y:S04]  /*7340*/  SHF.L.U32 R5, R110, 0x1f, RZ ;  /* 0x0000001f6e057819 */ /* 0x000fe800000006ff */
[----:B------:R-:W1:Y:S02]  /*7350*/  SYNCS.PHASECHK.TRANS64.TRYWAIT P0, [R0+URZ+0x140], R5 ;  /* 0x00014005000075a7 */ /* 0x000e6400080011ff */
[----:B-1----:R-:W-:Y:S05]  /*7360*/  @!P0 BRA `(.L_x_125) ;  /* 0x0000002c003c8947 */ /* 0x002fea0003800000 */
.L_x_124:
[----:B------:R-:W-:Y:S05]  /*7370*/  BSYNC B0 ;  /* 0x0000000000007941 */ /* 0x000fea0003800000 */
.L_x_123:
[----:B------:R-:W-:Y:S01]  /*7380*/  ISETP.NE.AND P0, PT, R112, RZ, PT ;  /* 0x000000ff7000720c */ /* 0x000fe20003f05270 */
[----:B------:R-:W-:Y:S04]  /*7390*/  UIADD3 UR4, UPT, UPT, UR46, 0x1, URZ ;  /* 0x000000012e047890 */ /* 0x000fe8000fffe0ff */
[----:B------:R-:W-:Y:S04]  /*73a0*/  UISETP.NE.AND UP0, UPT, UR4, 0x3, UPT ;  /* 0x000000030400788c */ /* 0x000fe8000bf05270 */
[----:B------:R-:W-:Y:S02]  /*73b0*/  USEL UR5, URZ, 0x1, UP0 ;  /* 0x00000001ff057887 */ /* 0x000fe40008000000 */
[----:B------:R-:W-:Y:S02]  /*73c0*/  USEL UR4, UR4, URZ, UP0 ;  /* 0x000000ff04047287 */ /* 0x000fe40008000000 */
[----:B------:R2:W1:Y:S02]  /*73d0*/  @P0 LDS.128 R48, [R87] ;  /* 0x0000000057300984 */ /* 0x0004640000000c00 */
[----:B------:R-:W-:Y:S02]  /*73e0*/  LOP3.LUT R110, R110, UR5, RZ, 0x3c, !PT ;  /* 0x000000056e6e7c12 */ /* 0x000fe4000f8e3cff */
[----:B------:R2:W1:Y:S01]  /*73f0*/  @P0 LDS.128 R56, [R86+0x10] ;  /* 0x0000100056380984 */ /* 0x0004620000000c00 */
[----:B------:R-:W-:Y:S03]  /*7400*/  IMAD.U32 R111, RZ, RZ, UR4 ;  /* 0x00000004ff6f7e24 */ /* 0x000fe6000f8e00ff */
[----:B------:R2:W1:Y:S04]  /*7410*/  @P0 LDS.128 R64, [R47+0x20] ;  /* 0x000020002f400984 */ /* 0x0004680000000c00 */
[----:B------:R2:W1:Y:S02]  /*7420*/  @P0 LDS.128 R72, [R46+0x10] ;  /* 0x000010002e480984 */ /* 0x0004640000000c00 */
.L_x_122:
[----:B------:R-:W-:Y:S05]  /*7430*/  BSYNC B1 ;  /* 0x0000000000017941 */ /* 0x000fea0003800000 */
.L_x_121:
[----:B-1----:R-:W-:Y:S04]  /*7440*/  SHF.R.U32.HI R0, RZ, 0x15, R39 ;  /* 0x00000015ff007819 */ /* 0x002fe80000011627 */
[----:B------:R-:W-:Y:S01]  /*7450*/  LOP3.LUT P0, RZ, R0, 0x3, R89, 0x48, !PT ;  /* 0x0000000300ff7812 */ /* 0x000fe20007804859 */
[----:B------:R-:W-:Y:S01]  /*7460*/  @!UPT UIADD3 URZ, UPT, UPT, URZ, URZ, URZ ;  /* 0x000000fffffff290 */ /* 0x000fe2000fffe0ff */
[----:B---3--:R-:W-:Y:S11]  /*7470*/  @P2 BRA `(.L_x_126) ;  /* 0x0000000000082947 */ /* 0x008ff60003800000 */
[----:B------:R-:W1:Y:S02]  /*7480*/  SYNCS.PHASECHK.TRANS64.TRYWAIT P1, [R92+URZ+0x1a0], R3 ;  /* 0x0001a0035c0075a7 */ /* 0x000e6400080211ff */
[----:B-1----:R-:W-:Y:S05]  /*7490*/  @!P1 BRA `(.L_x_127) ;  /* 0x0000002c00049947 */ /* 0x002fea0003800000 */
.L_x_126:
[----:B------:R-:W-:Y:S05]  /*74a0*/  @!P0 BRA `(.L_x_128) ;  /* 0x0000000000408947 */ /* 0x000fea0003800000 */
[----:B------:R-:W3:Y:S01]  /*74b0*/  LDCU.64 UR8, c[0x4][0x70] ;  /* 0x01000e00ff0877ac */ /* 0x000ee20008000a00 */
[----:B-1----:R-:W-:Y:S01]  /*74c0*/  MOV R3, 0x0 ;  /* 0x0000000000037802 */ /* 0x002fe20000000f00 */
[----:B------:R-:W-:Y:S02]  /*74d0*/  HFMA2 R12, -RZ, RZ, 0, 5.9604644775390625e-08 ;  /* 0x00000001ff0c7431 */ /* 0x000fe400000001ff */
[----:B------:R-:W-:Y:S02]  /*74e0*/  IMAD.MOV.U32 R8, RZ, RZ, 0x192 ;  /* 0x00000192ff087424 */ /* 0x000fe400078e00ff */
[----:B------:R-:W-:Y:S01]  /*74f0*/  IMAD.MOV.U32 R13, RZ, RZ, RZ ;  /* 0x000000ffff0d7224 */ /* 0x000fe200078e00ff */
[----:B------:R-:W1:Y:S01]  /*7500*/  LDCU.64 UR6, c[0x4][0x78] ;  /* 0x01000f00ff0677ac */ /* 0x000e620008000a00 */
[----:B------:R-:W2:Y:S01]  /*7510*/  LDC.64 R2, c[0x4][R3] ;  /* 0x0100000003027b82 */ /* 0x000ea20000000a00 */
[----:B------:R-:W5:Y:S01]  /*7520*/  LDCU.64 UR4, c[0x4][0x10] ;  /* 0x01000200ff0477ac */ /* 0x000f620008000a00 */
[----:B---3--:R-:W-:Y:S01]  /*7530*/  MOV R5, UR9 ;  /* 0x0000000900057c02 */ /* 0x008fe20008000f00 */
[----:B------:R-:W-:Y:S01]  /*7540*/  IMAD.U32 R4, RZ, RZ, UR8 ;  /* 0x00000008ff047e24 */ /* 0x000fe2000f8e00ff */
[----:B-1----:R-:W-:Y:S01]  /*7550*/  MOV R7, UR7 ;  /* 0x0000000700077c02 */ /* 0x002fe20008000f00 */
[----:B------:R-:W-:Y:S01]  /*7560*/  IMAD.U32 R6, RZ, RZ, UR6 ;  /* 0x00000006ff067e24 */ /* 0x000fe2000f8e00ff */
[----:B-----5:R-:W-:Y:S01]  /*7570*/  MOV R11, UR5 ;  /* 0x00000005000b7c02 */ /* 0x020fe20008000f00 */
[----:B------:R-:W-:Y:S02]  /*7580*/  IMAD.U32 R10, RZ, RZ, UR4 ;  /* 0x00000004ff0a7e24 */ /* 0x000fe4000f8e00ff */
[----:B------:R-:W-:Y:S07]  /*7590*/  LEPC R20, `(.L_x_128) ;  /* 0x000000001014794e */ /* 0x000fee0000000000 */
[----:B--2-4-:R-:W-:Y:S05]  /*75a0*/  CALL.ABS.NOINC R2 ;  /* 0x0000000002007343 */ /* 0x014fea0003c00000 */
.L_x_128:
[----:B------:R-:W-:Y:S05]  /*75b0*/  WARPSYNC.ALL ;  /* 0x0000000000007948 */ /* 0x000fea0003800000 */
[----:B------:R-:W-:Y:S01]  /*75c0*/  R2UR UR4, R39 ;  /* 0x00000000270472ca */ /* 0x000fe200000e0000 */
[--C-:B------:R-:W-:Y:S01]  /*75d0*/  HADD2.F32 R40, -RZ, R48.reuse.H0_H0 ;  /* 0x20000030ff287230 */ /* 0x100fe20000004100 */
[----:B------:R-:W-:Y:S01]  /*75e0*/  ISETP.NE.AND P0, PT, R101, RZ, PT ;  /* 0x000000ff6500720c */ /* 0x000fe20003f05270 */
[----:B------:R-:W-:Y:S01]  /*75f0*/  HADD2.F32 R43, -RZ, R48.H1_H1 ;  /* 0x30000030ff2b7230 */ /* 0x000fe20000004100 */
[----:B------:R-:W-:Y:S01]  /*7600*/  BSSY.RECONVERGENT B0, `(.L_x_129) ;  /* 0x0000085000007945 */ /* 0x000fe20003800200 */
[----:B------:R-:W-:Y:S02]  /*7610*/  HADD2.F32 R42, -RZ, R49.H0_H0 ;  /* 0x20000031ff2a7230 */ /* 0x000fe40000004100 */
[----:B------:R-:W-:Y:S02]  /*7620*/  HADD2.F32 R45, -RZ, R51.H0_H0 ;  /* 0x20000033ff2d7230 */ /* 0x000fe40000004100 */
[----:B------:R-:W-:Y:S04]  /*7630*/  HADD2.F32 R44, -RZ, R75.H1_H1 ;  /* 0x3000004bff2c7230 */ /* 0x000fe80000004100 */
[----:B------:R-:W4:Y:S02]  /*7640*/  LDTM.x32 R4, tmem[UR4] ;  /* 0x00000004000479ee */ /* 0x000f2400082c0000 */
[C---:B----4-:R-:W-:Y:S01]  /*7650*/  FMUL R0, R38.reuse, R4 ;  /* 0x0000000426007220 */ /* 0x050fe20000400000 */
[C---:B------:R-:W-:Y:S01]  /*7660*/  FMUL R2, R38.reuse, R5 ;  /* 0x0000000526027220 */ /* 0x040fe20000400000 */
[C---:B-1----:R-:W-:Y:S01]  /*7670*/  FMUL R3, R38.reuse, R6 ;  /* 0x0000000626037220 */ /* 0x042fe20000400000 */
[C---:B------:R-:W-:Y:S01]  /*7680*/  FMUL R7, R38.reuse, R7 ;  /* 0x0000000726077220 */ /* 0x040fe20000400000 */
[C---:B------:R-:W-:Y:S01]  /*7690*/  FFMA R0, R41.reuse, R40, R0 ;  /* 0x0000002829007223 */ /* 0x040fe20000000000 */
[----:B------:R-:W-:Y:S02]  /*76a0*/  HADD2.F32 R40, -RZ, R49.H1_H1 ;  /* 0x30000031ff287230 */ /* 0x000fe40000004100 */
[C---:B------:R-:W-:Y:S01]  /*76b0*/  FFMA R2, R41.reuse, R43, R2 ;  /* 0x0000002b29027223 */ /* 0x040fe20000000002 */
[C---:B------:R-:W-:Y:S01]  /*76c0*/  FFMA R3, R41.reuse, R42, R3 ;  /* 0x0000002a29037223 */ /* 0x040fe20000000003 */
[--C-:B------:R-:W-:Y:S02]  /*76d0*/  HADD2.F32 R43, -RZ, R50.reuse.H0_H0 ;  /* 0x20000032ff2b7230 */ /* 0x100fe40000004100 */
[----:B------:R-:W-:Y:S01]  /*76e0*/  FMUL R4, R38, R8 ;  /* 0x0000000826047220 */ /* 0x000fe20000400000 */
[----:B------:R-:W-:Y:S01]  /*76f0*/  HADD2.F32 R42, -RZ, R50.H1_H1 ;  /* 0x30000032ff2a7230 */ /* 0x000fe20000004100 */
[----:B------:R-:W-:Y:S01]  /*7700*/  F2FP.F16.F32.PACK_AB R52, R2, R0 ;  /* 0x000000000234723e */ /* 0x000fe200000000ff */
[C---:B------:R-:W-:Y:S01]  /*7710*/  FFMA R7, R41.reuse, R40, R7 ;  /* 0x0000002829077223 */ /* 0x040fe20000000007 */
[----:B------:R-:W-:Y:S01]  /*7720*/  FFMA R4, R41, R43, R4 ;  /* 0x0000002b29047223 */ /* 0x000fe20000000004 */
[C---:B------:R-:W-:Y:S01]  /*7730*/  FMUL R5, R38.reuse, R9 ;  /* 0x0000000926057220 */ /* 0x040fe20000400000 */
[C---:B------:R-:W-:Y:S01]  /*7740*/  FMUL R6, R38.reuse, R10 ;  /* 0x0000000a26067220 */ /* 0x040fe20000400000 */
[----:B------:R-:W-:Y:S01]  /*7750*/  HADD2.F32 R40, -RZ, R51.H1_H1 ;  /* 0x30000033ff287230 */ /* 0x000fe20000004100 */
[----:B------:R-:W-:Y:S01]  /*7760*/  F2FP.F16.F32.PACK_AB R53, R7, R3 ;  /* 0x000000030735723e */ /* 0x000fe200000000ff */
[C---:B------:R-:W-:Y:S01]  /*7770*/  FFMA R5, R41.reuse, R42, R5 ;  /* 0x0000002a29057223 */ /* 0x040fe20000000005 */
[----:B------:R-:W-:Y:S01]  /*7780*/  FFMA R6, R41, R45, R6 ;  /* 0x0000002d29067223 */ /* 0x000fe20000000006 */
[C---:B------:R-:W-:Y:S01]  /*7790*/  FMUL R11, R38.reuse, R11 ;  /* 0x0000000b260b7220 */ /* 0x040fe20000400000 */
[--C-:B------:R-:W-:Y:S02]  /*77a0*/  HADD2.F32 R43, -RZ, R56.reuse.H0_H0 ;  /* 0x20000038ff2b7230 */ /* 0x100fe40000004100 */
[C---:B------:R-:W-:Y:S01]  /*77b0*/  FMUL R8, R38.reuse, R12 ;  /* 0x0000000c26087220 */ /* 0x040fe20000400000 */
[----:B------:R-:W-:Y:S01]  /*77c0*/  F2FP.F16.F32.PACK_AB R54, R5, R4 ;  /* 0x000000040536723e */ /* 0x000fe200000000ff */
[C---:B------:R-:W-:Y:S01]  /*77d0*/  FFMA R11, R41.reuse, R40, R11 ;  /* 0x00000028290b7223 */ /* 0x040fe2000000000b */
[----:B------:R-:W-:Y:S02]  /*77e0*/  HADD2.F32 R40, -RZ, R56.H1_H1 ;  /* 0x30000038ff287230 */ /* 0x000fe40000004100 */
[----:B------:R-:W-:Y:S01]  /*77f0*/  FFMA R8, R41, R43, R8 ;  /* 0x0000002b29087223 */ /* 0x000fe20000000008 */
[C---:B------:R-:W-:Y:S01]  /*7800*/  FMUL R9, R38.reuse, R13 ;  /* 0x0000000d26097220 */ /* 0x040fe20000400000 */
[--C-:B------:R-:W-:Y:S01]  /*7810*/  HADD2.F32 R45, -RZ, R57.reuse.H0_H0 ;  /* 0x20000039ff2d7230 */ /* 0x100fe20000004100 */
[----:B------:R-:W-:Y:S01]  /*7820*/  F2FP.F16.F32.PACK_AB R55, R11, R6 ;  /* 0x000000060b37723e */ /* 0x000fe200000000ff */
[C---:B------:R-:W-:Y:S01]  /*7830*/  FMUL R10, R38.reuse, R14 ;  /* 0x0000000e260a7220 */ /* 0x040fe20000400000 */
[----:B------:R-:W-:Y:S02]  /*7840*/  HADD2.F32 R42, -RZ, R57.H1_H1 ;  /* 0x30000039ff2a7230 */ /* 0x000fe40000004100 */
[C---:B------:R-:W-:Y:S01]  /*7850*/  FFMA R9, R41.reuse, R40, R9 ;  /* 0x0000002829097223 */ /* 0x040fe20000000009 */
[C---:B------:R-:W-:Y:S01]  /*7860*/  FMUL R15, R38.reuse, R15 ;  /* 0x0000000f260f7220 */ /* 0x040fe20000400000 */
[----:B------:R1:W-:Y:S01]  /*7870*/  STS.128 [R87], R52 ;  /* 0x0000003457007388 */ /* 0x0003e20000000c00 */
[----:B------:R-:W-:Y:S01]  /*7880*/  FFMA R10, R41, R45, R10 ;  /* 0x0000002d290a7223 */ /* 0x000fe2000000000a */
[--C-:B------:R-:W-:Y:S01]  /*7890*/  HADD2.F32 R40, -RZ, R58.reuse.H0_H0 ;  /* 0x2000003aff287230 */ /* 0x100fe20000004100 */
[----:B------:R-:W-:Y:S01]  /*78a0*/  F2FP.F16.F32.PACK_AB R60, R9, R8 ;  /* 0x00000008093c723e */ /* 0x000fe200000000ff */
[----:B------:R-:W-:Y:S01]  /*78b0*/  FFMA R15, R41, R42, R15 ;  /* 0x0000002a290f7223 */ /* 0x000fe2000000000f */
[C---:B------:R-:W-:Y:S01]  /*78c0*/  FMUL R12, R38.reuse, R16 ;  /* 0x00000010260c7220 */ /* 0x040fe20000400000 */
[----:B------:R-:W-:Y:S02]  /*78d0*/  HADD2.F32 R42, -RZ, R58.H1_H1 ;  /* 0x3000003aff2a7230 */ /* 0x000fe40000004100 */
[C---:B------:R-:W-:Y:S01]  /*78e0*/  FMUL R13, R38.reuse, R17 ;  /* 0x00000011260d7220 */ /* 0x040fe20000400000 */
[--C-:B------:R-:W-:Y:S01]  /*78f0*/  HADD2.F32 R43, -RZ, R59.reuse.H0_H0 ;  /* 0x2000003bff2b7230 */ /* 0x100fe20000004100 */
[----:B------:R-:W-:Y:S01]  /*7900*/  F2FP.F16.F32.PACK_AB R61, R15, R10 ;  /* 0x0000000a0f3d723e */ /* 0x000fe200000000ff */
[C---:B------:R-:W-:Y:S01]  /*7910*/  FFMA R12, R41.reuse, R40, R12 ;  /* 0x00000028290c7223 */ /* 0x040fe2000000000c */
[C---:B------:R-:W-:Y:S01]  /*7920*/  FFMA R13, R41.reuse, R42, R13 ;  /* 0x0000002a290d7223 */ /* 0x040fe2000000000d */
[C---:B------:R-:W-:Y:S01]  /*7930*/  FMUL R14, R38.reuse, R18 ;  /* 0x00000012260e7220 */ /* 0x040fe20000400000 */
[----:B------:R-:W-:Y:S02]  /*7940*/  HADD2.F32 R40, -RZ, R59.H1_H1 ;  /* 0x3000003bff287230 */ /* 0x000fe40000004100 */
[C---:B------:R-:W-:Y:S01]  /*7950*/  FMUL R19, R38.reuse, R19 ;  /* 0x0000001326137220 */ /* 0x040fe20000400000 */
[C---:B------:R-:W-:Y:S01]  /*7960*/  FMUL R16, R38.reuse, R20 ;  /* 0x0000001426107220 */ /* 0x040fe20000400000 */
[C---:B------:R-:W-:Y:S01]  /*7970*/  FFMA R14, R41.reuse, R43, R14 ;  /* 0x0000002b290e7223 */ /* 0x040fe2000000000e */
[--C-:B------:R-:W-:Y:S02]  /*7980*/  HADD2.F32 R43, -RZ, R64.reuse.H0_H0 ;  /* 0x20000040ff2b7230 */ /* 0x100fe40000004100 */
[C---:B------:R-:W-:Y:S01]  /*7990*/  FFMA R19, R41.reuse, R40, R19 ;  /* 0x0000002829137223 */ /* 0x040fe20000000013 */
[----:B------:R-:W-:Y:S02]  /*79a0*/  HADD2.F32 R42, -RZ, R64.H1_H1 ;  /* 0x30000040ff2a7230 */ /* 0x000fe40000004100 */
[C---:B------:R-:W-:Y:S01]  /*79b0*/  FMUL R17, R38.reuse, R21 ;  /* 0x0000001526117220 */ /* 0x040fe20000400000 */
[--C-:B------:R-:W-:Y:S02]  /*79c0*/  HADD2.F32 R45, -RZ, R65.reuse.H0_H0 ;  /* 0x20000041ff2d7230 */ /* 0x100fe40000004100 */
[C---:B------:R-:W-:Y:S01]  /*79d0*/  FMUL R18, R38.reuse, R22 ;  /* 0x0000001626127220 */ /* 0x040fe20000400000 */
[----:B------:R-:W-:Y:S02]  /*79e0*/  HADD2.F32 R40, -RZ, R65.H1_H1 ;  /* 0x30000041ff287230 */ /* 0x000fe40000004100 */
[C---:B------:R-:W-:Y:S01]  /*79f0*/  FMUL R23, R38.reuse, R23 ;  /* 0x0000001726177220 */ /* 0x040fe20000400000 */
[C---:B------:R-:W-:Y:S01]  /*7a00*/  FFMA R16, R41.reuse, R43, R16 ;  /* 0x0000002b29107223 */ /* 0x040fe20000000010 */
[C---:B------:R-:W-:Y:S01]  /*7a10*/  FFMA R17, R41.reuse, R42, R17 ;  /* 0x0000002a29117223 */ /* 0x040fe20000000011 */
[C---:B------:R-:W-:Y:S01]  /*7a20*/  FFMA R18, R41.reuse, R45, R18 ;  /* 0x0000002d29127223 */ /* 0x040fe20000000012 */
[C---:B------:R-:W-:Y:S01]  /*7a30*/  FFMA R23, R41.reuse, R40, R23 ;  /* 0x0000002829177223 */ /* 0x040fe20000000017 */
[--C-:B------:R-:W-:Y:S02]  /*7a40*/  HADD2.F32 R43, -RZ, R66.reuse.H0_H0 ;  /* 0x20000042ff2b7230 */ /* 0x100fe40000004100 */
[C---:B------:R-:W-:Y:S01]  /*7a50*/  FMUL R20, R38.reuse, R24 ;  /* 0x0000001826147220 */ /* 0x040fe20000400000 */
        /* <DEDUP_REMOVED lines=9> */
[----:B------:R-:W-:Y:S01]  /*7af0*/  FFMA R27, R41, R42, R27 ;  /* 0x0000002a291b7223 */ /* 0x000fe2000000001b */
[--C-:B------:R-:W-:Y:S02]  /*7b00*/  HADD2.F32 R40, -RZ, R72.reuse.H0_H0 ;  /* 0x20000048ff287230 */ /* 0x100fe40000004100 */
[C---:B------:R-:W-:Y:S01]  /*7b10*/  FMUL R24, R38.reuse, R28 ;  /* 0x0000001c26187220 */ /* 0x040fe20000400000 */
[----:B------:R-:W-:Y:S02]  /*7b20*/  HADD2.F32 R42, -RZ, R72.H1_H1 ;  /* 0x30000048ff2a7230 */ /* 0x000fe40000004100 */
[C---:B------:R-:W-:Y:S01]  /*7b30*/  FMUL R25, R38.reuse, R29 ;  /* 0x0000001d26197220 */ /* 0x040fe20000400000 */
[--C-:B------:R-:W-:Y:S02]  /*7b40*/  HADD2.F32 R43, -RZ, R73.reuse.H0_H0 ;  /* 0x20000049ff2b7230 */ /* 0x100fe40000004100 */
[C---:B------:R-:W-:Y:S01]  /*7b50*/  FMUL R26, R38.reuse, R30 ;  /* 0x0000001e261a7220 */ /* 0x040fe20000400000 */
[----:B------:R-:W-:Y:S01]  /*7b60*/  F2FP.F16.F32.PACK_AB R62, R13, R12 ;  /* 0x0000000c0d3e723e */ /* 0x000fe200000000ff */
[----:B------:R-:W-:Y:S01]  /*7b70*/  FFMA R24, R41, R40, R24 ;  /* 0x0000002829187223 */ /* 0x000fe20000000018 */
[----:B------:R-:W-:Y:S01]  /*7b80*/  F2FP.F16.F32.PACK_AB R63, R19, R14 ;  /* 0x0000000e133f723e */ /* 0x000fe200000000ff */
[C---:B------:R-:W-:Y:S01]  /*7b90*/  FFMA R25, R41.reuse, R42, R25 ;  /* 0x0000002a29197223 */ /* 0x040fe20000000019 */
[C---:B------:R-:W-:Y:S01]  /*7ba0*/  FFMA R26, R41.reuse, R43, R26 ;  /* 0x0000002b291a7223 */ /* 0x040fe2000000001a */
[----:B------:R-:W-:Y:S02]  /*7bb0*/  HADD2.F32 R40, -RZ, R73.H1_H1 ;  /* 0x30000049ff287230 */ /* 0x000fe40000004100 */
[C---:B------:R-:W-:Y:S01]  /*7bc0*/  FMUL R31, R38.reuse, R31 ;  /* 0x0000001f261f7220 */ /* 0x040fe20000400000 */
[----:B------:R1:W-:Y:S01]  /*7bd0*/  STS.128 [R86+0x10], R60 ;  /* 0x0000103c56007388 */ /* 0x0003e20000000c00 */
[--C-:B------:R-:W-:Y:S02]  /*7be0*/  HADD2.F32 R43, -RZ, R74.reuse.H0_H0 ;  /* 0x2000004aff2b7230 */ /* 0x100fe40000004100 */
[C---:B------:R-:W-:Y:S01]  /*7bf0*/  FMUL R28, R38.reuse, R32 ;  /* 0x00000020261c7220 */ /* 0x040fe20000400000 */
[----:B------:R-:W-:Y:S02]  /*7c00*/  HADD2.F32 R42, -RZ, R74.H1_H1 ;  /* 0x3000004aff2a7230 */ /* 0x000fe40000004100 */
[C---:B------:R-:W-:Y:S01]  /*7c10*/  FMUL R29, R38.reuse, R33 ;  /* 0x00000021261d7220 */ /* 0x040fe20000400000 */
[----:B------:R-:W-:Y:S02]  /*7c20*/  HADD2.F32 R45, -RZ, R75.H0_H0 ;  /* 0x2000004bff2d7230 */ /* 0x000fe40000004100 */
[C---:B------:R-:W-:Y:S01]  /*7c30*/  FMUL R30, R38.reuse, R34 ;  /* 0x00000022261e7220 */ /* 0x040fe20000400000 */
[----:B------:R-:W-:Y:S01]  /*7c40*/  FFMA R31, R41, R40, R31 ;  /* 0x00000028291f7223 */ /* 0x000fe2000000001f */
[----:B------:R-:W-:Y:S01]  /*7c50*/  FMUL R35, R38, R35 ;  /* 0x0000002326237220 */ /* 0x000fe20000400000 */
[----:B------:R-:W-:Y:S01]  /*7c60*/  F2FP.F16.F32.PACK_AB R68, R17, R16 ;  /* 0x000000101144723e */ /* 0x000fe200000000ff */
[----:B------:R-:W-:Y:S01]  /*7c70*/  FFMA R28, R41, R43, R28 ;  /* 0x0000002b291c7223 */ /* 0x000fe2000000001c */
[----:B------:R-:W-:Y:S01]  /*7c80*/  F2FP.F16.F32.PACK_AB R69, R23, R18 ;  /* 0x000000121745723e */ /* 0x000fe200000000ff */
[----:B------:R-:W-:Y:S01]  /*7c90*/  FFMA R29, R41, R42, R29 ;  /* 0x0000002a291d7223 */ /* 0x000fe2000000001d */
[----:B------:R-:W-:Y:S01]  /*7ca0*/  F2FP.F16.F32.PACK_AB R70, R21, R20 ;  /* 0x000000141546723e */ /* 0x000fe200000000ff */
[----:B------:R-:W-:Y:S01]  /*7cb0*/  FFMA R30, R41, R45, R30 ;  /* 0x0000002d291e7223 */ /* 0x000fe2000000001e */
[----:B------:R-:W-:Y:S01]  /*7cc0*/  F2FP.F16.F32.PACK_AB R71, R27, R22 ;  /* 0x000000161b47723e */ /* 0x000fe200000000ff */
[----:B------:R-:W-:Y:S01]  /*7cd0*/  FFMA R35, R41, R44, R35 ;  /* 0x0000002c29237223 */ /* 0x000fe20000000023 */
[----:B------:R-:W-:Y:S02]  /*7ce0*/  F2FP.F16.F32.PACK_AB R104, R25, R24 ;  /* 0x000000181968723e */ /* 0x000fe400000000ff */
[----:B------:R-:W-:Y:S01]  /*7cf0*/  F2FP.F16.F32.PACK_AB R105, R31, R26 ;  /* 0x0000001a1f69723e */ /* 0x000fe200000000ff */
[----:B------:R1:W-:Y:S01]  /*7d00*/  STS.128 [R47+0x20], R68 ;  /* 0x000020442f007388 */ /* 0x0003e20000000c00 */
[----:B------:R-:W-:Y:S02]  /*7d10*/  F2FP.F16.F32.PACK_AB R106, R29, R28 ;  /* 0x0000001c1d6a723e */ /* 0x000fe400000000ff */
[----:B------:R-:W-:Y:S05]  /*7d20*/  F2FP.F16.F32.PACK_AB R107, R35, R30 ;  /* 0x0000001e236b723e */ /* 0x000fea00000000ff */
[----:B------:R1:W-:Y:S01]  /*7d30*/  STS.128 [R46+0x10], R104 ;  /* 0x000010682e007388 */ /* 0x0003e20000000c00 */
[----:B------:R-:W-:Y:S01]  /*7d40*/  @!PT LDS RZ, [RZ] ;  /* 0x00000000fffff984 */ /* 0x000fe20000000800 */
[----:B------:R-:W-:Y:S01]  /*7d50*/  @!PT LDS RZ, [RZ] ;  /* 0x00000000fffff984 */ /* 0x000fe20000000800 */
[----:B------:R-:W-:Y:S01]  /*7d60*/  @!PT LDS RZ, [RZ] ;  /* 0x00000000fffff984 */ /* 0x000fe20000000800 */
[----:B------:R-:W-:Y:S01]  /*7d70*/  @!PT LDS RZ, [RZ] ;  /* 0x00000000fffff984 */ /* 0x000fe20000000800 */
[----:B------:R3:W-:Y:S07]  /*7d80*/  MEMBAR.ALL.CTA ;  /* 0x0000000000007992 */ /* 0x0007ee0000008000 */
[----:B---3--:R-:W3:Y:S02]  /*7d90*/  FENCE.VIEW.ASYNC.S ;  /* 0x00000000000073c6 */ /* 0x008ee40000000000 */
[----:B---3--:R-:W-:Y:S06]  /*7da0*/  BAR.SYNC.DEFER_BLOCKING 0x1, 0x80 ;  /* 0x0042000000007b1d */ /* 0x008fec0000010000 */
[----:B------:R-:W-:Y:S05]  /*7db0*/  @P0 BRA `(.L_x_130) ;  /* 0x0000000000240947 */ /* 0x000fea0003800000 */
[----:B------:R-:W3:Y:S01]  /*7dc0*/  LDCU.64 UR6, c[0x0][0x348] ;  /* 0x00006900ff0677ac */ /* 0x000ee20008000a00 */
[----:B------:R-:W-:Y:S01]  /*7dd0*/  R2UR UR5, R109 ;  /* 0x000000006d0572ca */ /* 0x000fe200000e0000 */
[----:B------:R-:W-:Y:S11]  /*7de0*/  UMOV UR51, UR36 ;  /* 0x0000002400337c82 */ /* 0x000ff60008000000 */
[----:B------:R-:W-:Y:S01]  /*7df0*/  @!UPT UIADD3 URZ, UPT, UPT, URZ, URZ, URZ ;  /* 0x000000fffffff290 */ /* 0x000fe2000fffe0ff */
[----:B------:R-:W-:Y:S02]  /*7e00*/  UIADD3 UR48, UPT, UPT, UR47, 0x400, UR5 ;  /* 0x000004002f307890 */ /* 0x000fe4000fffe005 */
[----:B---3--:R-:W-:Y:S04]  /*7e10*/  UIADD3 UR4, UP0, UPT, UR6, 0x680, URZ ;  /* 0x0000068006047890 */ /* 0x008fe8000ff1e0ff */
[----:B------:R-:W-:Y:S09]  /*7e20*/  UIADD3.X UR5, UPT, UPT, URZ, UR7, URZ, UP0, !UPT ;  /* 0x00000007ff057290 */ /* 0x000ff200087fe4ff */
[----:B------:R3:W-:Y:S02]  /*7e30*/  UTMASTG.3D [UR48], [UR4] ;  /* 0x00000030040073b5 */ /* 0x0007e40008010000 */
[----:B---3--:R0:W-:Y:S02]  /*7e40*/  UTMACMDFLUSH ;  /* 0x00000000000079b7 */ /* 0x0081e40000000000 */
.L_x_130:
[----:B------:R-:W-:Y:S05]  /*7e50*/  BSYNC.RECONVERGENT B0 ;  /* 0x0000000000007941 */ /* 0x000fea0003800200 */
.L_x_129:
[----:B------:R-:W-:Y:S01]  /*7e60*/  UIADD3 UR44, UPT, UPT, UR46, 0x1, URZ ;  /* 0x000000012e2c7890 */ /* 0x000fe2000fffe0ff */
[----:B------:R-:W-:Y:S03]  /*7e70*/  BSSY.RECONVERGENT B0, `(.L_x_131) ;  /* 0x0000005000007945 */ /* 0x000fe60003800200 */
[----:B------:R-:W-:Y:S04]  /*7e80*/  UISETP.NE.AND UP0, UPT, UR44, 0x3, UPT ;  /* 0x000000032c00788c */ /* 0x000fe8000bf05270 */
[----:B------:R-:W-:Y:S01]  /*7e90*/  USEL UR45, UR44, URZ, UP0 ;  /* 0x000000ff2c2d7287 */ /* 0x000fe20008000000 */
[----:B------:R-:W-:Y:S11]  /*7ea0*/  @P0 BRA `(.L_x_132) ;  /* 0x0000000000040947 */ /* 0x000ff60003800000 */
[----:B------:R-:W-:Y:S04]  /*7eb0*/  DEPBAR.LE SB0, 0x1 ;  /* 0x000080400000791a */ /* 0x000fe80000000000 */
.L_x_132:
[----:B------:R-:W-:Y:S05]  /*7ec0*/  BSYNC.RECONVERGENT B0 ;  /* 0x0000000000007941 */ /* 0x000fea0003800200 */
.L_x_131:
[----:B------:R-:W-:Y:S01]  /*7ed0*/  BAR.SYNC.DEFER_BLOCKING 0x1, 0x80 ;  /* 0x0042000000007b1d */ /* 0x000fe20000010000 */
[----:B------:R-:W-:Y:S01]  /*7ee0*/  ISETP.NE.AND P1, PT, R103, RZ, PT ;  /* 0x000000ff6700720c */ /* 0x000fe20003f25270 */
[----:B------:R-:W-:Y:S01]  /*7ef0*/  UISETP.NE.AND UP0, UPT, UR53, URZ, UPT ;  /* 0x000000ff3500728c */ /* 0x000fe2000bf05270 */
[----:B------:R-:W-:Y:S11]  /*7f00*/  LEA R3, R111, UR47, 0x3 ;  /* 0x0000002f6f037c11 */ /* 0x000ff6000f8e18ff */
[----:B------:R-:W-:Y:S01]  /*7f10*/  @P1 SHF.L.U32 R4, R110, 0x1f, RZ ;  /* 0x0000001f6e041819 */ /* 0x000fe200000006ff */
[----:B------:R-:W-:Y:S06]  /*7f20*/  BRA.U !UP0, `(.L_x_133) ;  /* 0x0000000108247547 */ /* 0x000fec000b800000 */
[----:B------:R-:W3:Y:S01]  /*7f30*/  S2R R0, SR_CgaCtaId ;  /* 0x0000000000007919 */ /* 0x000ee20000008800 */
[----:B------:R-:W-:Y:S01]  /*7f40*/  IMAD.U32 R2, RZ, RZ, UR52 ;  /* 0x00000034ff027e24 */ /* 0x000fe2000f8e00ff */
[----:B------:R-:W-:Y:S04]  /*7f50*/  UIADD3 UR4, UPT, UPT, UR52, 0x1, URZ ;  /* 0x0000000134047890 */ /* 0x000fe8000fffe0ff */
[----:B------:R-:W-:Y:S01]  /*7f60*/  @P1 LEA R2, R2, UR47, 0x3 ;  /* 0x0000002f02021c11 */ /* 0x000fe2000f8e18ff */
[----:B------:R-:W-:Y:S04]  /*7f70*/  UISETP.NE.AND UP0, UPT, UR4, 0x3, UPT ;  /* 0x000000030400788c */ /* 0x000fe8000bf05270 */
[----:B------:R-:W-:Y:S01]  /*7f80*/  @P1 VIADD R5, R2, 0x158 ;  /* 0x0000015802051836 */ /* 0x000fe20000000000 */
[----:B------:R-:W-:Y:S04]  /*7f90*/  USEL UR52, UR4, URZ, UP0 ;  /* 0x000000ff04347287 */ /* 0x000fe80008000000 */
[----:B---3--:R-:W-:Y:S04]  /*7fa0*/  @P1 PRMT R0, R0, 0x654, R5 ;  /* 0x0000065400001816 */ /* 0x008fe80000000005 */
[----:B------:R3:W-:Y:S04]  /*7fb0*/  @P1 SYNCS.ARRIVE.TRANS64.RED.A1T0 RZ, [R0+URZ], RZ ;  /* 0x000000ff00ff19a7 */ /* 0x0007e800081004ff */
.L_x_133:
[----:B------:R-:W4:Y:S01]  /*7fc0*/  @P1 SYNCS.PHASECHK.TRANS64.TRYWAIT P0, [R3+URZ+0x140], R4 ;  /* 0x00014004030015a7 */ /* 0x000f2200080011ff */
[----:B------:R-:W-:Y:S01]  /*7fd0*/  BSSY B1, `(.L_x_134) ;  /* 0x0000015000017945 */ /* 0x000fe20003800000 */
[----:B----4-:R-:W-:Y:S03]  /*7fe0*/  @P1 SEL R108, RZ, 0x1, !P0 ;  /* 0x00000001ff6c1807 */ /* 0x010fe60004000000 */
[----:B------:R-:W-:Y:S05]  /*7ff0*/  @!P1 BRA `(.L_x_135) ;  /* 0x0000000000489947 */ /* 0x000fea0003800000 */
[----:B------:R-:W-:Y:S01]  /*8000*/  ISETP.NE.AND P1, PT, R112, RZ, PT ;  /* 0x000000ff7000720c */ /* 0x000fe20003f25270 */
[----:B------:R-:W-:Y:S01]  /*8010*/  BSSY B0, `(.L_x_136) ;  /* 0x000000a000007945 */ /* 0x000fe20003800000 */
[----:B------:R-:W-:Y:S11]  /*8020*/  ISETP.NE.AND P0, PT, R108, RZ, PT ;  /* 0x000000ff6c00720c */ /* 0x000ff60003f05270 */
[----:B------:R-:W-:Y:S04]  /*8030*/  @P1 IMAD R111, R111, 0x2000, R100 ;  /* 0x000020006f6f1824 */ /* 0x000fe800078e0264 */
[----:B------:R-:W-:Y:S01]  /*8040*/  @P1 IMAD.IADD R4, R85, 0x1, R111 ;  /* 0x0000000155041824 */ /* 0x000fe200078e026f */
[----:B------:R-:W-:Y:S03]  /*8050*/  @P1 IADD3 R2, PT, PT, R84, R111, RZ ;  /* 0x0000006f54021210 */ /* 0x000fe60007ffe0ff */
[----:B---3--:R-:W-:Y:S01]  /*8060*/  @P1 IMAD.IADD R0, R99, 0x1, R4 ;  /* 0x0000000163001824 */ /* 0x008fe200078e0204 */
[----:B------:R-:W-:Y:S06]  /*8070*/  @P0 BRA `(.L_x_137) ;  /* 0x00000000000c0947 */ /* 0x000fec0003800000 */
[----:B------:R-:W-:Y:S04]  /*8080*/  SHF.L.U32 R110, R110, 0x1f, RZ ;  /* 0x0000001f6e6e7819 */ /* 0x000fe800000006ff */
[----:B------:R-:W3:Y:S02]  /*8090*/  SYNCS.PHASECHK.TRANS64.TRYWAIT P0, [R3+URZ+0x140], R110 ;  /* 0x0001406e030075a7 */ /* 0x000ee400080011ff */
[----:B---3--:R-:W-:Y:S05]  /*80a0*/  @!P0 BRA `(.L_x_138) ;  /* 0x0000002000148947 */ /* 0x008fea0003800000 */
.L_x_137:
[----:B------:R-:W-:Y:S05]  /*80b0*/  BSYNC B0 ;  /* 0x0000000000007941 */ /* 0x000fea0003800000 */
.L_x_136:
[----:B------:R-:W-:Y:S11]  /*80c0*/  ISETP.NE.AND P0, PT, R112, RZ, PT ;  /* 0x000000ff7000720c */ /* 0x000ff60003f05270 */
[----:B------:R-:W-:Y:S02]  /*80d0*/  @!UPT UIADD3 URZ, UPT, UPT, URZ, URZ, URZ ;  /* 0x000000fffffff290 */ /* 0x000fe4000fffe0ff */
[----:B------:R4:W1:Y:S04]  /*80e0*/  @P0 LDS.128 R48, [R111] ;  /* 0x000000006f300984 */ /* 0x0008680000000c00 */
[----:B------:R4:W1:Y:S04]  /*80f0*/  @P0 LDS.128 R64, [R2+0x20] ;  /* 0x0000200002400984 */ /* 0x0008680000000c00 */
[----:B------:R4:W1:Y:S04]  /*8100*/  @P0 LDS.128 R56, [R4+0x10] ;  /* 0x0000100004380984 */ /* 0x0008680000000c00 */
[----:B------:R4:W1:Y:S02]  /*8110*/  @P0 LDS.128 R72, [R0+0x10] ;  /* 0x0000100000480984 */ /* 0x0008640000000c00 */
.L_x_135:
[----:B------:R-:W-:Y:S05]  /*8120*/  BSYNC B1 ;  /* 0x0000000000017941 */ /* 0x000fea0003800000 */
.L_x_134:
[----:B---34-:R-:W-:Y:S05]  /*8130*/  VIADD R0, R39, 0x20 ;  /* 0x0000002027007836 */ /* 0x018fea0000000000 */
[----:B------:R-:W-:Y:S04]  /*8140*/  SHF.R.U32.HI R0, RZ, 0x15, R0 ;  /* 0x00000015ff007819 */ /* 0x000fe80000011600 */
[----:B------:R-:W-:Y:S11]  /*8150*/  LOP3.LUT P0, RZ, R0, 0x3, R89, 0x48, !PT ;  /* 0x0000000300ff7812 */ /* 0x000ff60007804859 */
[----:B------:R-:W-:Y:S02]  /*8160*/  @!UPT UIADD3 URZ, UPT, UPT, URZ, URZ, URZ ;  /* 0x000000fffffff290 */ /* 0x000fe4000fffe0ff */
[----:B------:R-:W-:Y:S05]  /*8170*/  @!P0 BRA `(.L_x_139) ;  /* 0x0000000000408947 */ /* 0x000fea0003800000 */
[----:B------:R-:W3:Y:S01]  /*8180*/  LDCU.64 UR8, c[0x4][0x70] ;  /* 0x01000e00ff0877ac */ /* 0x000ee20008000a00 */
[----:B------:R-:W-:Y:S01]  /*8190*/  MOV R3, 0x0 ;  /* 0x0000000000037802 */ /* 0x000fe20000000f00 */
[----:B------:R-:W-:Y:S02]  /*81a0*/  HFMA2 R12, -RZ, RZ, 0, 5.9604644775390625e-08 ;  /* 0x00000001ff0c7431 */ /* 0x000fe400000001ff */
[----:B------:R-:W-:Y:S02]  /*81b0*/  IMAD.MOV.U32 R8, RZ, RZ, 0x192 ;  /* 0x00000192ff087424 */ /* 0x000fe400078e00ff */
[----:B------:R-:W-:Y:S01]  /*81c0*/  IMAD.MOV.U32 R13, RZ, RZ, RZ ;  /* 0x000000ffff0d7224 */ /* 0x000fe200078e00ff */
[----:B------:R-:W4:Y:S01]  /*81d0*/  LDCU.64 UR6, c[0x4][0x78] ;  /* 0x01000f00ff0677ac */ /* 0x000f220008000a00 */
[----:B------:R-:W1:Y:S01]  /*81e0*/  LDC.64 R2, c[0x4][R3] ;  /* 0x0100000003027b82 */ /* 0x000e620000000a00 */
[----:B------:R-:W5:Y:S01]  /*81f0*/  LDCU.64 UR4, c[0x4][0x10] ;  /* 0x01000200ff0477ac */ /* 0x000f620008000a00 */
[----:B---3--:R-:W-:Y:S01]  /*8200*/  MOV R5, UR9 ;  /* 0x0000000900057c02 */ /* 0x008fe20008000f00 */
[----:B------:R-:W-:Y:S01]  /*8210*/  IMAD.U32 R4, RZ, RZ, UR8 ;  /* 0x00000008ff047e24 */ /* 0x000fe2000f8e00ff */
[----:B----4-:R-:W-:Y:S01]  /*8220*/  MOV R7, UR7 ;  /* 0x0000000700077c02 */ /* 0x010fe20008000f00 */
[----:B------:R-:W-:Y:S01]  /*8230*/  IMAD.U32 R6, RZ, RZ, UR6 ;  /* 0x00000006ff067e24 */ /* 0x000fe2000f8e00ff */
[----:B-----5:R-:W-:Y:S01]  /*8240*/  MOV R11, UR5 ;  /* 0x00000005000b7c02 */ /* 0x020fe20008000f00 */
[----:B------:R-:W-:Y:S02]  /*8250*/  IMAD.U32 R10, RZ, RZ, UR4 ;  /* 0x00000004ff0a7e24 */ /* 0x000fe4000f8e00ff */
[----:B------:R-:W-:Y:S07]  /*8260*/  LEPC R20, `(.L_x_139) ;  /* 0x000000001014794e */ /* 0x000fee0000000000 */
[----:B-12---:R-:W-:Y:S05]  /*8270*/  CALL.ABS.NOINC R2 ;  /* 0x0000000002007343 */ /* 0x006fea0003c00000 */
.L_x_139:
[----:B------:R-:W-:Y:S01]  /*8280*/  ISETP.NE.AND P0, PT, R101, RZ, PT ;  /* 0x000000ff6500720c */ /* 0x000fe20003f05270 */
[----:B------:R-:W-:Y:S05]  /*8290*/  WARPSYNC.ALL ;  /* 0x0000000000007948 */ /* 0x000fea0003800000 */
[----:B------:R-:W-:Y:S01]  /*82a0*/  R2UR UR4, R39 ;  /* 0x00000000270472ca */ /* 0x000fe200000e0000 */
[--C-:B-1----:R-:W-:Y:S01]  /*82b0*/  HADD2.F32 R40, -RZ, R48.reuse.H0_H0 ;  /* 0x20000030ff287230 */ /* 0x102fe20000004100 */
[----:B------:R-:W-:Y:S01]  /*82c0*/  IADD3 R92, PT, PT, R92, 0x1c0, RZ ;  /* 0x000001c05c5c7810 */ /* 0x000fe20007ffe0ff */
[----:B------:R-:W-:Y:S01]  /*82d0*/  HADD2.F32 R42, -RZ, R48.H1_H1 ;  /* 0x30000030ff2a7230 */ /* 0x000fe20000004100 */
[----:B------:R-:W-:Y:S01]  /*82e0*/  BSSY.RECONVERGENT B0, `(.L_x_140) ;  /* 0x000008d000007945 */ /* 0x000fe20003800200 */
[--C-:B------:R-:W-:Y:S01]  /*82f0*/  HADD2.F32 R43, -RZ, R49.reuse.H0_H0 ;  /* 0x20000031ff2b7230 */ /* 0x100fe20000004100 */
[----:B------:R-:W-:Y:S01]  /*8300*/  LOP3.LUT R92, R92, 0xfefffff8, RZ, 0xc0, !PT ;  /* 0xfefffff85c5c7812 */ /* 0x000fe200078ec0ff */
[----:B------:R-:W-:Y:S02]  /*8310*/  HADD2.F32 R44, -RZ, R49.H1_H1 ;  /* 0x30000031ff2c7230 */ /* 0x000fe40000004100 */
[--C-:B------:R-:W-:Y:S02]  /*8320*/  HADD2.F32 R45, -RZ, R50.reuse.H0_H0 ;  /* 0x20000032ff2d7230 */ /* 0x100fe40000004100 */
[----:B--2---:R-:W-:Y:S02]  /*8330*/  HADD2.F32 R46, -RZ, R50.H1_H1 ;  /* 0x30000032ff2e7230 */ /* 0x004fe40000004100 */
[----:B------:R-:W1:Y:S01]  /*8340*/  LDTM.x32 R4, tmem[UR4+0x20] ;  /* 0x00002004000479ee */ /* 0x000e6200082c0000 */
[----:B------:R-:W-:Y:S01]  /*8350*/  NOP ;  /* 0x0000000000007918 */ /* 0x000fe20000000000 */
[----:B-1----:R1:W-:Y:S01]  /*8360*/  SYNCS.ARRIVE.TRANS64.RED.A1T0 RZ, [R92+URZ], RZ ;  /* 0x000000ff5cff79a7 */ /* 0x0023e200081004ff */
[----:B------:R-:W-:Y:S01]  /*8370*/  USHF.L.U32 UR4, UR45, 0xd, URZ ;  /* 0x0000000d2d047899 */ /* 0x000fe200080006ff */
[--C-:B------:R-:W-:Y:S02]  /*8380*/  HADD2.F32 R47, -RZ, R51.reuse.H0_H0 ;  /* 0x20000033ff2f7230 */ /* 0x100fe40000004100 */
[----:B------:R-:W-:Y:S02]  /*8390*/  HADD2.F32 R48, -RZ, R51.H1_H1 ;  /* 0x30000033ff307230 */ /* 0x000fe40000004100 */
[--C-:B------:R-:W-:Y:S01]  /*83a0*/  HADD2.F32 R49, -RZ, R56.reuse.H0_H0 ;  /* 0x20000038ff317230 */ /* 0x100fe20000004100 */
[----:B------:R-:W-:Y:S01]  /*83b0*/  IADD3 R117, PT, PT, R100, UR4, RZ ;  /* 0x0000000464757c10 */ /* 0x000fe2000fffe0ff */
[----:B------:R-:W-:Y:S02]  /*83c0*/  HADD2.F32 R51, -RZ, R56.H1_H1 ;  /* 0x30000038ff337230 */ /* 0x000fe40000004100 */
[--C-:B------:R-:W-:Y:S01]  /*83d0*/  HADD2.F32 R50, -RZ, R57.reuse.H0_H0 ;  /* 0x20000039ff327230 */ /* 0x100fe20000004100 */
[-C--:B------:R-:W-:Y:S01]  /*83e0*/  IADD3 R116, PT, PT, R85, R117.reuse, RZ ;  /* 0x0000007555747210 */ /* 0x080fe20007ffe0ff */
[----:B------:R-:W-:Y:S01]  /*83f0*/  HADD2.F32 R52, -RZ, R57.H1_H1 ;  /* 0x30000039ff347230 */ /* 0x000fe20000004100 */
[----:B------:R-:W-:Y:S01]  /*8400*/  IADD3 R117, PT, PT, R84, R117, RZ ;  /* 0x0000007554757210 */ /* 0x000fe20007ffe0ff */
[--C-:B------:R-:W-:Y:S01]  /*8410*/  HADD2.F32 R53, -RZ, R58.reuse.H0_H0 ;  /* 0x2000003aff357230 */ /* 0x100fe20000004100 */
[----:B------:R-:W-:Y:S01]  /*8420*/  IADD3 R118, PT, PT, R99, R116, RZ ;  /* 0x0000007463767210 */ /* 0x000fe20007ffe0ff */
[----:B------:R-:W-:Y:S02]  /*8430*/  HADD2.F32 R54, -RZ, R58.H1_H1 ;  /* 0x3000003aff367230 */ /* 0x000fe40000004100 */
[--C-:B------:R-:W-:Y:S02]  /*8440*/  HADD2.F32 R55, -RZ, R59.reuse.H0_H0 ;  /* 0x2000003bff377230 */ /* 0x100fe40000004100 */
[----:B------:R-:W-:Y:S02]  /*8450*/  HADD2.F32 R56, -RZ, R59.H1_H1 ;  /* 0x3000003bff387230 */ /* 0x000fe40000004100 */
[C---:B------:R-:W-:Y:S01]  /*8460*/  FMUL R4, R38.reuse, R4 ;  /* 0x0000000426047220 */ /* 0x040fe20000400000 */
[C---:B------:R-:W-:Y:S01]  /*8470*/  FMUL R5, R38.reuse, R5 ;  /* 0x0000000526057220 */ /* 0x040fe20000400000 */
[C---:B------:R-:W-:Y:S01]  /*8480*/  FMUL R6, R38.reuse, R6 ;  /* 0x0000000626067220 */ /* 0x040fe20000400000 */
[C---:B------:R-:W-:Y:S01]  /*8490*/  FMUL R7, R38.reuse, R7 ;  /* 0x0000000726077220 */ /* 0x040fe20000400000 */
[C---:B------:R-:W-:Y:S01]  /*84a0*/  FFMA R4, R41.reuse, R40, R4 ;  /* 0x0000002829047223 */ /* 0x040fe20000000004 */
[C---:B------:R-:W-:Y:S01]  /*84b0*/  FFMA R5, R41.reuse, R42, R5 ;  /* 0x0000002a29057223 */ /* 0x040fe20000000005 */
[C---:B------:R-:W-:Y:S01]  /*84c0*/  FFMA R6, R41.reuse, R43, R6 ;  /* 0x0000002b29067223 */ /* 0x040fe20000000006 */
[----:B------:R-:W-:Y:S01]  /*84d0*/  FFMA R7, R41, R44, R7 ;  /* 0x0000002c29077223 */ /* 0x000fe20000000007 */
[C---:B------:R-:W-:Y:S01]  /*84e0*/  FMUL R8, R38.reuse, R8 ;  /* 0x0000000826087220 */ /* 0x040fe20000400000 */
[C---:B------:R-:W-:Y:S01]  /*84f0*/  FMUL R9, R38.reuse, R9 ;  /* 0x0000000926097220 */ /* 0x040fe20000400000 */
[----:B------:R-:W-:Y:S01]  /*8500*/  F2FP.F16.F32.PACK_AB R84, R5, R4 ;  /* 0x000000040554723e */ /* 0x000fe200000000ff */
[C---:B------:R-:W-:Y:S01]  /*8510*/  FMUL R10, R38.reuse, R10 ;  /* 0x0000000a260a7220 */ /* 0x040fe20000400000 */
[----:B------:R-:W-:Y:S01]  /*8520*/  F2FP.F16.F32.PACK_AB R85, R7, R6 ;  /* 0x000000060755723e */ /* 0x000fe200000000ff */
[C---:B------:R-:W-:Y:S01]  /*8530*/  FFMA R8, R41.reuse, R45, R8 ;  /* 0x0000002d29087223 */ /* 0x040fe20000000008 */
[C---:B------:R-:W-:Y:S01]  /*8540*/  FFMA R9, R41.reuse, R46, R9 ;  /* 0x0000002e29097223 */ /* 0x040fe20000000009 */
[----:B------:R-:W-:Y:S01]  /*8550*/  FFMA R10, R41, R47, R10 ;  /* 0x0000002f290a7223 */ /* 0x000fe2000000000a */
[C---:B------:R-:W-:Y:S01]  /*8560*/  FMUL R11, R38.reuse, R11 ;  /* 0x0000000b260b7220 */ /* 0x040fe20000400000 */
[C---:B------:R-:W-:Y:S01]  /*8570*/  FMUL R0, R38.reuse, R12 ;  /* 0x0000000c26007220 */ /* 0x040fe20000400000 */
[C---:B------:R-:W-:Y:S01]  /*8580*/  FMUL R2, R38.reuse, R13 ;  /* 0x0000000d26027220 */ /* 0x040fe20000400000 */
[----:B------:R-:W-:Y:S01]  /*8590*/  F2FP.F16.F32.PACK_AB R86, R9, R8 ;  /* 0x000000080956723e */ /* 0x000fe200000000ff */
[C---:B------:R-:W-:Y:S01]  /*85a0*/  FFMA R11, R41.reuse, R48, R11 ;  /* 0x00000030290b7223 */ /* 0x040fe2000000000b */
[C---:B------:R-:W-:Y:S01]  /*85b0*/  FFMA R0, R41.reuse, R49, R0 ;  /* 0x0000003129007223 */ /* 0x040fe20000000000 */
[C---:B------:R-:W-:Y:S01]  /*85c0*/  FFMA R2, R41.reuse, R51, R2 ;  /* 0x0000003329027223 */ /* 0x040fe20000000002 */
[C---:B------:R-:W-:Y:S01]  /*85d0*/  FMUL R3, R38.reuse, R14 ;  /* 0x0000000e26037220 */ /* 0x040fe20000400000 */
[C---:B------:R-:W-:Y:S01]  /*85e0*/  FMUL R15, R38.reuse, R15 ;  /* 0x0000000f260f7220 */ /* 0x040fe20000400000 */
[C---:B------:R-:W-:Y:S01]  /*85f0*/  FMUL R12, R38.reuse, R16 ;  /* 0x00000010260c7220 */ /* 0x040fe20000400000 */
[C---:B------:R-:W-:Y:S01]  /*8600*/  FMUL R13, R38.reuse, R17 ;  /* 0x00000011260d7220 */ /* 0x040fe20000400000 */
[C---:B------:R-:W-:Y:S01]  /*8610*/  FFMA R3, R41.reuse, R50, R3 ;  /* 0x0000003229037223 */ /* 0x040fe20000000003 */
[C---:B------:R-:W-:Y:S01]  /*8620*/  FMUL R14, R38.reuse, R18 ;  /* 0x00000012260e7220 */ /* 0x040fe20000400000 */
[----:B------:R-:W-:Y:S01]  /*8630*/  FFMA R15, R41, R52, R15 ;  /* 0x00000034290f7223 */ /* 0x000fe2000000000f */
[--C-:B------:R-:W-:Y:S02]  /*8640*/  HADD2.F32 R57, -RZ, R64.reuse.H0_H0 ;  /* 0x20000040ff397230 */ /* 0x100fe40000004100 */
[C---:B------:R-:W-:Y:S01]  /*8650*/  FMUL R19, R38.reuse, R19 ;  /* 0x0000001326137220 */ /* 0x040fe20000400000 */
[----:B------:R-:W-:Y:S01]  /*8660*/  F2FP.F16.F32.PACK_AB R87, R11, R10 ;  /* 0x0000000a0b57723e */ /* 0x000fe200000000ff */
[C---:B------:R-:W-:Y:S01]  /*8670*/  FFMA R12, R41.reuse, R53, R12 ;  /* 0x00000035290c7223 */ /* 0x040fe2000000000c */
[----:B------:R-:W-:Y:S02]  /*8680*/  HADD2.F32 R58, -RZ, R64.H1_H1 ;  /* 0x30000040ff3a7230 */ /* 0x000fe40000004100 */
[C---:B------:R-:W-:Y:S01]  /*8690*/  FMUL R16, R38.reuse, R20 ;  /* 0x0000001426107220 */ /* 0x040fe20000400000 */
[C---:B------:R-:W-:Y:S01]  /*86a0*/  FFMA R13, R41.reuse, R54, R13 ;  /* 0x00000036290d7223 */ /* 0x040fe2000000000d */
[----:B------:R1:W-:Y:S01]  /*86b0*/  STS.128 [R100+UR4], R84 ;  /* 0x0000005464007988 */ /* 0x0003e20008000c04 */
[--C-:B------:R-:W-:Y:S02]  /*86c0*/  HADD2.F32 R59, -RZ, R65.reuse.H0_H0 ;  /* 0x20000041ff3b7230 */ /* 0x100fe40000004100 */
[C---:B------:R-:W-:Y:S01]  /*86d0*/  FMUL R17, R38.reuse, R21 ;  /* 0x0000001526117220 */ /* 0x040fe20000400000 */
[C---:B------:R-:W-:Y:S01]  /*86e0*/  FFMA R14, R41.reuse, R55, R14 ;  /* 0x00000037290e7223 */ /* 0x040fe2000000000e */
[----:B------:R-:W-:Y:S02]  /*86f0*/  HADD2.F32 R60, -RZ, R65.H1_H1 ;  /* 0x30000041ff3c7230 */ /* 0x000fe40000004100 */
[C---:B------:R-:W-:Y:S01]  /*8700*/  FMUL R18, R38.reuse, R22 ;  /* 0x0000001626127220 */ /* 0x040fe20000400000 */
[C---:B------:R-:W-:Y:S01]  /*8710*/  FFMA R19, R41.reuse, R56, R19 ;  /* 0x0000003829137223 */ /* 0x040fe20000000013 */
        /* <DEDUP_REMOVED lines=13> */
[----:B------:R-:W-:Y:S01]  /*87f0*/  FMUL R27, R38, R27 ;  /* 0x0000001b261b7220 */ /* 0x000fe20000400000 */
[----:B------:R-:W-:Y:S01]  /*8800*/  F2FP.F16.F32.PACK_AB R104, R2, R0 ;  /* 0x000000000268723e */ /* 0x000fe200000000ff */
[----:B------:R-:W-:Y:S01]  /*8810*/  FFMA R20, R41, R61, R20 ;  /* 0x0000003d29147223 */ /* 0x000fe20000000014 */
[----:B------:R-:W-:Y:S01]  /*8820*/  F2FP.F16.F32.PACK_AB R105, R15, R3 ;  /* 0x000000030f69723e */ /* 0x000fe200000000ff */
[----:B------:R-:W-:Y:S01]  /*8830*/  HADD2.F32 R66, -RZ, R72.H1_H1 ;  /* 0x30000048ff427230 */ /* 0x000fe20000004100 */
[----:B------:R-:W-:Y:S01]  /*8840*/  F2FP.F16.F32.PACK_AB R106, R13, R12 ;  /* 0x0000000c0d6a723e */ /* 0x000fe200000000ff */
[C---:B------:R-:W-:Y:S01]  /*8850*/  FMUL R24, R38.reuse, R28 ;  /* 0x0000001c26187220 */ /* 0x040fe20000400000 */
[----:B------:R-:W-:Y:S01]  /*8860*/  F2FP.F16.F32.PACK_AB R107, R19, R14 ;  /* 0x0000000e136b723e */ /* 0x000fe200000000ff */
[C---:B------:R-:W-:Y:S01]  /*8870*/  FFMA R21, R41.reuse, R62, R21 ;  /* 0x0000003e29157223 */ /* 0x040fe20000000015 */
[--C-:B------:R-:W-:Y:S02]  /*8880*/  HADD2.F32 R67, -RZ, R73.reuse.H0_H0 ;  /* 0x20000049ff437230 */ /* 0x100fe40000004100 */
[C---:B------:R-:W-:Y:S01]  /*8890*/  FMUL R25, R38.reuse, R29 ;  /* 0x0000001d26197220 */ /* 0x040fe20000400000 */
[C---:B------:R-:W-:Y:S01]  /*88a0*/  FFMA R22, R41.reuse, R63, R22 ;  /* 0x0000003f29167223 */ /* 0x040fe20000000016 */
[----:B------:R1:W-:Y:S01]  /*88b0*/  STS.128 [R116+0x10], R104 ;  /* 0x0000106874007388 */ /* 0x0003e20000000c00 */
        /* <DEDUP_REMOVED lines=35> */
[----:B--2---:R-:W2:Y:S02]  /*8af0*/  FENCE.VIEW.ASYNC.S ;  /* 0x00000000000073c6 */ /* 0x004ea40000000000 */
[----:B--2---:R-:W-:Y:S06]  /*8b00*/  BAR.SYNC.DEFER_BLOCKING 0x1, 0x80 ;  /* 0x0042000000007b1d */ /* 0x004fec0000010000 */
[----:B------:R-:W-:Y:S05]  /*8b10*/  @P0 BRA `(.L_x_141) ;  /* 0x0000000000240947 */ /* 0x000fea0003800000 */
[----:B------:R-:W2:Y:S01]  /*8b20*/  LDCU.64 UR10, c[0x0][0x348] ;  /* 0x00006900ff0a77ac */ /* 0x000ea20008000a00 */
[----:B------:R-:W-:Y:S02]  /*8b30*/  UIADD3 UR9, UPT, UPT, UR49, 0x20, URZ ;  /* 0x0000002031097890 */ /* 0x000fe4000fffe0ff */
[----:B------:R-:W-:Y:S02]  /*8b40*/  UIADD3 UR8, UPT, UPT, UR47, 0x400, UR4 ;  /* 0x000004002f087890 */ /* 0x000fe4000fffe004 */
[----:B--2---:R-:W-:Y:S03]  /*8b50*/  UIADD3 UR6, UP0, UPT, UR10, 0x680, URZ ;  /* 0x000006800a067890 */ /* 0x004fe6000ff1e0ff */
[----:B------:R-:W-:Y:S01]  /*8b60*/  UMOV UR10, UR50 ;  /* 0x00000032000a7c82 */ /* 0x000fe20008000000 */
[----:B------:R-:W-:Y:S03]  /*8b70*/  UIADD3.X UR7, UPT, UPT, URZ, UR11, URZ, UP0, !UPT ;  /* 0x0000000bff077290 */ /* 0x000fe600087fe4ff */
[----:B------:R-:W-:Y:S06]  /*8b80*/  UMOV UR11, UR36 ;  /* 0x00000024000b7c82 */ /* 0x000fec0008000000 */
[----:B------:R2:W-:Y:S02]  /*8b90*/  UTMASTG.3D [UR8], [UR6] ;  /* 0x00000008060073b5 */ /* 0x0005e40008010000 */
[----:B--2---:R0:W-:Y:S02]  /*8ba0*/  UTMACMDFLUSH ;  /* 0x00000000000079b7 */ /* 0x0041e40000000000 */
.L_x_141:
[----:B------:R-:W-:Y:S05]  /*8bb0*/  BSYNC.RECONVERGENT B0 ;  /* 0x0000000000007941 */ /* 0x000fea0003800200 */
.L_x_140:
[----:B------:R-:W-:Y:S01]  /*8bc0*/  UIADD3 UR4, UPT, UPT, UR45, 0x1, URZ ;  /* 0x000000012d047890 */ /* 0x000fe2000fffe0ff */
[----:B------:R-:W-:Y:S03]  /*8bd0*/  BSSY.RECONVERGENT B0, `(.L_x_142) ;  /* 0x0000008000007945 */ /* 0x000fe60003800200 */
[----:B------:R-:W-:Y:S04]  /*8be0*/  UISETP.NE.AND UP0, UPT, UR4, 0x3, UPT ;  /* 0x000000030400788c */ /* 0x000fe8000bf05270 */
[----:B------:R-:W-:Y:S02]  /*8bf0*/  UISETP.EQ.XOR UP1, UPT, UR44, 0x3, !UP0 ;  /* 0x000000032c00788c */ /* 0x000fe4000c722a70 */
[----:B------:R-:W-:Y:S02]  /*8c00*/  USEL UR46, UR4, URZ, UP0 ;  /* 0x000000ff042e7287 */ /* 0x000fe40008000000 */
[----:B------:R-:W-:Y:S04]  /*8c10*/  USEL UR5, URZ, 0x1, !UP1 ;  /* 0x00000001ff057887 */ /* 0x000fe8000c800000 */
[----:B------:R-:W-:Y:S01]  /*8c20*/  ULOP3.LUT UR54, UR54, UR5, URZ, 0x3c, !UPT ;  /* 0x0000000536367292 */ /* 0x000fe2000f8e3cff */
[----:B------:R-:W-:Y:S11]  /*8c30*/  @P0 BRA `(.L_x_143) ;  /* 0x0000000000040947 */ /* 0x000ff60003800000 */
[----:B------:R-:W-:Y:S04]  /*8c40*/  DEPBAR.LE SB0, 0x1 ;  /* 0x000080400000791a */ /* 0x000fe80000000000 */
.L_x_143:
[----:B------:R-:W-:Y:S05]  /*8c50*/  BSYNC.RECONVERGENT B0 ;  /* 0x0000000000007941 */ /* 0x000fea0003800200 */
.L_x_142:
[----:B------:R-:W-:Y:S01]  /*8c60*/  BAR.SYNC.DEFER_BLOCKING 0x1, 0x80 ;  /* 0x0042000000007b1d */ /* 0x000fe20000010000 */
[----:B------:R-:W-:Y:S01]  /*8c70*/  UISETP.NE.AND UP0, UPT, UR53, -0x2, UPT ;  /* 0xfffffffe3500788c */ /* 0x000fe2000bf05270 */
[----:B------:R-:W-:Y:S08]  /*8c80*/  IADD3 R0, PT, PT, R36, 0x1, RZ ;  /* 0x0000000124007810 */ /* 0x000ff00007ffe0ff */
[----:B------:R-:W-:Y:S05]  /*8c90*/  BRA.U !UP0, `(.L_x_144) ;  /* 0x0000000108287547 */ /* 0x000fea000b800000 */
[----:B------:R-:W2:Y:S01]  /*8ca0*/  S2R R2, SR_CgaCtaId ;  /* 0x0000000000027919 */ /* 0x000ea20000008800 */
[----:B------:R-:W-:Y:S01]  /*8cb0*/  ISETP.NE.AND P0, PT, R103, RZ, PT ;  /* 0x000000ff6700720c */ /* 0x000fe20003f05270 */
[----:B------:R-:W-:Y:S01]  /*8cc0*/  IMAD.U32 R3, RZ, RZ, UR52 ;  /* 0x00000034ff037e24 */ /* 0x000fe2000f8e00ff */
[----:B------:R-:W-:Y:S04]  /*8cd0*/  UIADD3 UR4, UPT, UPT, UR52, 0x1, URZ ;  /* 0x0000000134047890 */ /* 0x000fe8000fffe0ff */
[----:B------:R-:W-:Y:S04]  /*8ce0*/  UISETP.NE.AND UP0, UPT, UR4, 0x3, UPT ;  /* 0x000000030400788c */ /* 0x000fe8000bf05270 */
[----:B------:R-:W-:Y:S03]  /*8cf0*/  USEL UR52, UR4, URZ, UP0 ;  /* 0x000000ff04347287 */ /* 0x000fe60008000000 */
[----:B------:R-:W-:Y:S05]  /*8d00*/  @P0 LEA R3, R3, UR47, 0x3 ;  /* 0x0000002f03030c11 */ /* 0x000fea000f8e18ff */
[----:B------:R-:W-:Y:S05]  /*8d10*/  @P0 VIADD R3, R3, 0x158 ;  /* 0x0000015803030836 */ /* 0x000fea0000000000 */
[----:B--2---:R-:W-:Y:S04]  /*8d20*/  @P0 PRMT R2, R2, 0x654, R3 ;  /* 0x0000065402020816 */ /* 0x004fe80000000003 */
[----:B------:R2:W-:Y:S03]  /*8d30*/  @P0 SYNCS.ARRIVE.TRANS64.RED.A1T0 RZ, [R2+URZ], RZ ;  /* 0x000000ff02ff09a7 */ /* 0x0005e600081004ff */
.L_x_144:
[----:B------:R-:W-:Y:S01]  /*8d40*/  R2UR UR6, R102 ;  /* 0x00000000660672ca */ /* 0x000fe200000e0000 */
[----:B------:R-:W-:Y:S01]  /*8d50*/  UIADD3 UR53, UPT, UPT, UR53, 0x2, URZ ;  /* 0x0000000235357890 */ /* 0x000fe2000fffe0ff */
[----:B------:R-:W-:Y:S01]  /*8d60*/  R2UR UR5, R90 ;  /* 0x000000005a0572ca */ /* 0x000fe200000e0000 */
[----:B------:R-:W-:Y:S01]  /*8d70*/  UMOV UR36, UR63 ;  /* 0x0000003f00247c82 */ /* 0x000fe20008000000 */
[----:B------:R-:W-:Y:S02]  /*8d80*/  R2UR UR4, R91 ;  /* 0x000000005b0472ca */ /* 0x000fe400000e0000 */
[----:B------:R-:W-:Y:S02]  /*8d90*/  ISETP.NE.AND P0, PT, R94, 0x2, PT ;  /* 0x000000025e00780c */ /* 0x000fe40003f05270 */
[----:B------:R-:W-:Y:S02]  /*8da0*/  ISETP.NE.AND P1, PT, R0, 0x4, PT ;  /* 0x000000040000780c */ /* 0x000fe40003f25270 */
[----:B--2---:R-:W-:Y:S02]  /*8db0*/  SEL R2, RZ, 0x1, P0 ;  /* 0x00000001ff027807 */ /* 0x004fe40000000000 */
[----:B------:R-:W-:Y:S01]  /*8dc0*/  SEL R3, RZ, 0x1, P1 ;  /* 0x00000001ff037807 */ /* 0x000fe20000800000 */
[----:B------:R-:W-:Y:S01]  /*8dd0*/  UISETP.NE.AND UP0, UPT, UR6, URZ, UPT ;  /* 0x000000ff0600728c */ /* 0x000fe2000bf05270 */
[----:B------:R-:W-:Y:S01]  /*8de0*/  LOP3.LUT R97, R97, R2, RZ, 0x3c, !PT ;  /* 0x0000000261617212 */ /* 0x000fe200078e3cff */
[----:B------:R-:W-:Y:S01]  /*8df0*/  UIADD3 UR32, UPT, UPT, UR37, UR5, URZ ;  /* 0x0000000525207290 */ /* 0x000fe2000fffe0ff */
[----:B------:R-:W-:Y:S01]  /*8e00*/  LOP3.LUT R98, R98, R3, RZ, 0x3c, !PT ;  /* 0x0000000362627212 */ /* 0x000fe200078e3cff */
[----:B------:R-:W-:Y:S01]  /*8e10*/  UIADD3 UR26, UPT, UPT, UR38, UR4, URZ ;  /* 0x00000004261a7290 */ /* 0x000fe2000fffe0ff */
[----:B------:R-:W-:Y:S02]  /*8e20*/  SEL R94, R94, RZ, P0 ;  /* 0x000000ff5e5e7207 */ /* 0x000fe40000000000 */
[----:B------:R-:W-:Y:S02]  /*8e30*/  SEL R36, R0, RZ, P1 ;  /* 0x000000ff00247207 */ /* 0x000fe40000800000 */
[----:B------:R-:W-:Y:S07]  /*8e40*/  BRA.U UP0, `(.L_x_145) ;  /* 0xffffffd500a47547 */ /* 0x000fee000b83ffff */
[----:B------:R-:W2:Y:S01]  /*8e50*/  LDCU.64 UR4, c[0x0][0x888] ;  /* 0x00011100ff0477ac */ /* 0x000ea20008000a00 */
[----:B------:R-:W3:Y:S01]  /*8e60*/  LDCU.64 UR6, c[0x0][0x890] ;  /* 0x00011200ff0677ac */ /* 0x000ee20008000a00 */
[----:B--2---:R-:W-:Y:S02]  /*8e70*/  ISETP.NE.U32.AND P2, PT, RZ, UR4, PT ;  /* 0x00000004ff007c0c */ /* 0x004fe4000bf45070 */
[----:B---3--:R-:W-:Y:S02]  /*8e80*/  ISETP.NE.U32.AND P1, PT, RZ, UR6, PT ;  /* 0x00000006ff007c0c */ /* 0x008fe4000bf25070 */
[----:B------:R-:W-:Y:S02]  /*8e90*/  ISETP.NE.AND.EX P2, PT, RZ, UR5, PT, P2 ;  /* 0x00000005ff007c0c */ /* 0x000fe4000bf45320 */
[----:B------:R-:W-:-:S13]  /*8ea0*/  ISETP.NE.AND.EX P0, PT, RZ, UR7, PT, P1 ;  /* 0x00000007ff007c0c */ /* 0x000fda000bf05310 */
[----:B------:R-:W-:Y:S05]  /*8eb0*/  @P2 BRA P0, `(.L_x_146) ;  /* 0x00000000003c2947 */ /* 0x000fea0000000000 */
[----:B------:R-:W-:-:S13]  /*8ec0*/  ISETP.NE.AND.EX P1, PT, RZ, UR7, PT, P1 ;  /* 0x00000007ff007c0c */ /* 0x000fda000bf25310 */
[----:B------:R-:W-:Y:S05]  /*8ed0*/  @P1 BRA `(.L_x_147) ;  /* 0x00000000000c1947 */ /* 0x000fea0003800000 */
[----:B------:R-:W-:-:S13]  /*8ee0*/  FSETP.NEU.AND P0, PT, R41, RZ, PT ;  /* 0x000000ff2900720b */ /* 0x000fda0003f0d000 */
[----:B------:R-:W-:Y:S05]  /*8ef0*/  @!P0 EXIT ;  /* 0x000000000000894d */ /* 0x000fea0003800000 */
[----:B------:R-:W-:Y:S05]  /*8f00*/  BRA `(.L_x_146) ;  /* 0x0000000000287947 */ /* 0x000fea0003800000 */
.L_x_147:
[----:B------:R-:W-:Y:S01]  /*8f10*/  ISETP.NE.AND P0, PT, R93, RZ, PT ;  /* 0x000000ff5d00720c */ /* 0x000fe20003f05270 */
[----:B------:R-:W-:-:S12]  /*8f20*/  BSSY.RECONVERGENT B0, `(.L_x_146) ;  /* 0x0000008000007945 */ /* 0x000fd80003800200 */
[----:B------:R-:W-:Y:S05]  /*8f30*/  @P0 BRA `(.L_x_148) ;  /* 0x0000000000100947 */ /* 0x000fea0003800000 */
[----:B------:R-:W-:-:S04]  /*8f40*/  ISETP.NE.U32.AND P0, PT, RZ, UR4, PT ;  /* 0x00000004ff007c0c */ /* 0x000fc8000bf05070 */
[----:B------:R-:W-:-:S13]  /*8f50*/  ISETP.NE.AND.EX P0, PT, RZ, UR5, PT, P0 ;  /* 0x00000005ff007c0c */ /* 0x000fda000bf05300 */
[----:B------:R-:W-:Y:S05]  /*8f60*/  @!P0 EXIT ;  /* 0x000000000000894d */ /* 0x000fea0003800000 */
[----:B------:R-:W-:Y:S05]  /*8f70*/  BRA `(.L_x_149) ;  /* 0x0000000000087947 */ /* 0x000fea0003800000 */
.L_x_148:
[----:B------:R-:W-:-:S13]  /*8f80*/  FSETP.NEU.AND P0, PT, R41, RZ, PT ;  /* 0x000000ff2900720b */ /* 0x000fda0003f0d000 */
[----:B------:R-:W-:Y:S05]  /*8f90*/  @!P0 EXIT ;  /* 0x000000000000894d */ /* 0x000fea0003800000 */
.L_x_149:
[----:B------:R-:W-:Y:S05]  /*8fa0*/  BSYNC.RECONVERGENT B0 ;  /* 0x0000000000007941 */ /* 0x000fea0003800200 */
.L_x_146:
[----:B------:R-:W2:Y:S01]  /*8fb0*/  S2UR UR7, SR_CgaCtaId ;  /* 0x00000000000779c3 */ /* 0x000ea20000008800 */
[----:B------:R-:W-:Y:S01]  /*8fc0*/  ULEA UR6, UR52, UR47, 0x3 ;  /* 0x0000002f34067291 */ /* 0x000fe2000f8e18ff */
[----:B------:R-:W-:-:S04]  /*8fd0*/  DEPBAR.LE SB0, 0x0 ;  /* 0x000080000000791a */ /* 0x000fc80000000000 */
[----:B------:R-:W-:-:S04]  /*8fe0*/  UIADD3 UR6, UPT, UPT, UR6, 0x158, URZ ;  /* 0x0000015806067890 */ /* 0x000fc8000fffe0ff */
[----:B--2---:R-:W-:-:S09]  /*8ff0*/  UPRMT UR6, UR7, 0x654, UR6 ;  /* 0x0000065407067896 */ /* 0x004fd20008000006 */
[----:B------:R-:W-:Y:S01]  /*9000*/  SYNCS.ARRIVE.TRANS64.RED.A1T0 RZ, [UR6], RZ ;  /* 0x000000ffffff79a7 */ /* 0x000fe20008100406 */
[----:B------:R-:W-:Y:S05]  /*9010*/  EXIT ;  /* 0x000000000000794d */ /* 0x000fea0003800000 */
.L_x_25:
[----:B---3--:R3:W4:Y:S02]  /*9020*/  SYNCS.PHASECHK.TRANS64.TRYWAIT P0, [R0+URZ+0x1f0], R3 ;  /* 0x0001f003000075a7 */ /* 0x00872400080011ff */
[----:B----4-:R-:W-:Y:S05]  /*9030*/  @!P0 NANOSLEEP.SYNCS 0x989680 ;  /* 0x009896800000895d */ /* 0x010fea0003900000 */
[----:B------:R-:W4:Y:S02]  /*9040*/  @!P0 SYNCS.PHASECHK.TRANS64 P0, [R0+URZ+0x1f0], R3 ;  /* 0x0001f003000085a7 */ /* 0x000f2400080010ff */
[----:B----4-:R-:W-:Y:S05]  /*9050*/  @!P0 BRA `(.L_x_25) ;  /* 0xfffffffc00f08947 */ /* 0x010fea000383ffff */
[----:B------:R-:W-:Y:S05]  /*9060*/  BRA `(.L_x_150) ;  /* 0xffffff8c00dc7947 */ /* 0x000fea000383ffff */
.L_x_28:
[----:B---3--:R-:W-:-:S07]  /*9070*/  MOV R0, UR33 ;  /* 0x0000002100007c02 */ /* 0x008fce0008000f00 */
.L_x_151:
[----:B---3--:R3:W4:Y:S02]  /*9080*/  SYNCS.PHASECHK.TRANS64.TRYWAIT P0, [R0+URZ+0xa0], R3 ;  /* 0x0000a003000075a7 */ /* 0x00872400080011ff */
[----:B----4-:R-:W-:Y:S05]  /*9090*/  @!P0 NANOSLEEP.SYNCS 0x989680 ;  /* 0x009896800000895d */ /* 0x010fea0003900000 */
[----:B------:R-:W4:Y:S02]  /*90a0*/  @!P0 SYNCS.PHASECHK.TRANS64 P0, [R0+URZ+0xa0], R3 ;  /* 0x0000a003000085a7 */ /* 0x000f2400080010ff */
[----:B----4-:R-:W-:Y:S05]  /*90b0*/  @!P0 BRA `(.L_x_151) ;  /* 0xfffffffc00f08947 */ /* 0x010fea000383ffff */
[----:B------:R-:W-:Y:S05]  /*90c0*/  BRA `(.L_x_27) ;  /* 0xffffff90002c7947 */ /* 0x000fea000383ffff */
.L_x_35:
[----:B--2---:R-:W-:-:S07]  /*90d0*/  MOV R0, UR17 ;  /* 0x0000001100007c02 */ /* 0x004fce0008000f00 */
.L_x_152:
[----:B--2---:R2:W3:Y:S02]  /*90e0*/  SYNCS.PHASECHK.TRANS64.TRYWAIT P0, [R0+URZ+0xa0], R3 ;  /* 0x0000a003000075a7 */ /* 0x0044e400080011ff */
[----:B---3--:R-:W-:Y:S05]  /*90f0*/  @!P0 NANOSLEEP.SYNCS 0x989680 ;  /* 0x009896800000895d */ /* 0x008fea0003900000 */
[----:B------:R-:W3:Y:S02]  /*9100*/  @!P0 SYNCS.PHASECHK.TRANS64 P0, [R0+URZ+0xa0], R3 ;  /* 0x0000a003000085a7 */ /* 0x000ee400080010ff */
[----:B---3--:R-:W-:Y:S05]  /*9110*/  @!P0 BRA `(.L_x_152) ;  /* 0xfffffffc00f08947 */ /* 0x008fea000383ffff */
[----:B------:R-:W-:Y:S05]  /*9120*/  BRA `(.L_x_34) ;  /* 0xffffff9000f87947 */ /* 0x000fea000383ffff */
.L_x_40:
[----:B-1----:R1:W2:Y:S02]  /*9130*/  SYNCS.PHASECHK.TRANS64.TRYWAIT P0, [R3+URZ+0x180], R0 ;  /* 0x00018000030075a7 */ /* 0x0022a400080011ff */
[----:B--2---:R-:W-:Y:S05]  /*9140*/  @!P0 NANOSLEEP.SYNCS 0x989680 ;  /* 0x009896800000895d */ /* 0x004fea0003900000 */
[----:B------:R-:W2:Y:S02]  /*9150*/  @!P0 SYNCS.PHASECHK.TRANS64 P0, [R3+URZ+0x180], R0 ;  /* 0x00018000030085a7 */ /* 0x000ea400080010ff */
[----:B--2---:R-:W-:Y:S05]  /*9160*/  @!P0 BRA `(.L_x_40) ;  /* 0xfffffffc00f08947 */ /* 0x004fea000383ffff */
[----:B------:R-:W-:Y:S05]  /*9170*/  BRA `(.L_x_153) ;  /* 0xffffff94009c7947 */ /* 0x000fea000383ffff */
.L_x_44:
[----:B-1----:R-:W-:-:S07]  /*9180*/  MOV R0, UR4 ;  /* 0x0000000400007c02 */ /* 0x002fce0008000f00 */
.L_x_154:
[----:B-1----:R1:W2:Y:S02]  /*9190*/  SYNCS.PHASECHK.TRANS64.TRYWAIT P0, [R0+URZ], R3 ;  /* 0x00000003000075a7 */ /* 0x0022a400080011ff */
[----:B--2---:R-:W-:Y:S05]  /*91a0*/  @!P0 NANOSLEEP.SYNCS 0x989680 ;  /* 0x009896800000895d */ /* 0x004fea0003900000 */
[----:B------:R-:W2:Y:S02]  /*91b0*/  @!P0 SYNCS.PHASECHK.TRANS64 P0, [R0+URZ], R3 ;  /* 0x00000003000085a7 */ /* 0x000ea400080010ff */
[----:B--2---:R-:W-:Y:S05]  /*91c0*/  @!P0 BRA `(.L_x_154) ;  /* 0xfffffffc00f08947 */ /* 0x004fea000383ffff */
[----:B------:R-:W-:Y:S05]  /*91d0*/  BRA `(.L_x_155) ;  /* 0xffffff9c00487947 */ /* 0x000fea000383ffff */
.L_x_45:
[----:B------:R-:W-:-:S07]  /*91e0*/  MOV R0, UR5 ;  /* 0x0000000500007c02 */ /* 0x000fce0008000f00 */
.L_x_156:
[----:B-1----:R1:W2:Y:S02]  /*91f0*/  SYNCS.PHASECHK.TRANS64.TRYWAIT P0, [R0+URZ], R3 ;  /* 0x00000003000075a7 */ /* 0x0022a400080011ff */
[----:B--2---:R-:W-:Y:S05]  /*9200*/  @!P0 NANOSLEEP.SYNCS 0x989680 ;  /* 0x009896800000895d */ /* 0x004fea0003900000 */
[----:B------:R-:W2:Y:S02]  /*9210*/  @!P0 SYNCS.PHASECHK.TRANS64 P0, [R0+URZ], R3 ;  /* 0x00000003000085a7 */ /* 0x000ea400080010ff */
[----:B--2---:R-:W-:Y:S05]  /*9220*/  @!P0 BRA `(.L_x_156) ;  /* 0xfffffffc00f08947 */ /* 0x004fea000383ffff */
[----:B------:R-:W-:Y:S05]  /*9230*/  BRA `(.L_x_157) ;  /* 0xffffff9c00547947 */ /* 0x000fea000383ffff */
.L_x_46:
[----:B------:R-:W-:-:S07]  /*9240*/  MOV R0, UR5 ;  /* 0x0000000500007c02 */ /* 0x000fce0008000f00 */
.L_x_158:
[----:B-1----:R1:W2:Y:S02]  /*9250*/  SYNCS.PHASECHK.TRANS64.TRYWAIT P0, [R0+URZ], R3 ;  /* 0x00000003000075a7 */ /* 0x0022a400080011ff */
[----:B--2---:R-:W-:Y:S05]  /*9260*/  @!P0 NANOSLEEP.SYNCS 0x989680 ;  /* 0x009896800000895d */ /* 0x004fea0003900000 */
[----:B------:R-:W2:Y:S02]  /*9270*/  @!P0 SYNCS.PHASECHK.TRANS64 P0, [R0+URZ], R3 ;  /* 0x00000003000085a7 */ /* 0x000ea400080010ff */
[----:B--2---:R-:W-:Y:S05]  /*9280*/  @!P0 BRA `(.L_x_158) ;  /* 0xfffffffc00f08947 */ /* 0x004fea000383ffff */
[----:B------:R-:W-:Y:S05]  /*9290*/  BRA `(.L_x_159) ;  /* 0xffffff9c00607947 */ /* 0x000fea000383ffff */
.L_x_47:
[----:B------:R-:W-:-:S07]  /*92a0*/  MOV R0, UR5 ;  /* 0x0000000500007c02 */ /* 0x000fce0008000f00 */
.L_x_160:
[----:B-1----:R1:W2:Y:S02]  /*92b0*/  SYNCS.PHASECHK.TRANS64.TRYWAIT P0, [R0+URZ], R3 ;  /* 0x00000003000075a7 */ /* 0x0022a400080011ff */
[----:B--2---:R-:W-:Y:S05]  /*92c0*/  @!P0 NANOSLEEP.SYNCS 0x989680 ;  /* 0x009896800000895d */ /* 0x004fea0003900000 */
[----:B------:R-:W2:Y:S02]  /*92d0*/  @!P0 SYNCS.PHASECHK.TRANS64 P0, [R0+URZ], R3 ;  /* 0x00000003000085a7 */ /* 0x000ea400080010ff */
[----:B--2---:R-:W-:Y:S05]  /*92e0*/  @!P0 BRA `(.L_x_160) ;  /* 0xfffffffc00f08947 */ /* 0x004fea000383ffff */
[----:B------:R-:W-:Y:S05]  /*92f0*/  BRA `(.L_x_161) ;  /* 0xffffff9c006c7947 */ /* 0x000fea000383ffff */
.L_x_48:
[----:B------:R-:W-:-:S07]  /*9300*/  MOV R0, UR5 ;  /* 0x0000000500007c02 */ /* 0x000fce0008000f00 */
.L_x_162:
[----:B-1----:R1:W2:Y:S02]  /*9310*/  SYNCS.PHASECHK.TRANS64.TRYWAIT P0, [R0+URZ], R3 ;  /* 0x00000003000075a7 */ /* 0x0022a400080011ff */
[----:B--2---:R-:W-:Y:S05]  /*9320*/  @!P0 NANOSLEEP.SYNCS 0x989680 ;  /* 0x009896800000895d */ /* 0x004fea0003900000 */
[----:B------:R-:W2:Y:S02]  /*9330*/  @!P0 SYNCS.PHASECHK.TRANS64 P0, [R0+URZ], R3 ;  /* 0x00000003000085a7 */ /* 0x000ea400080010ff */
[----:B--2---:R-:W-:Y:S05]  /*9340*/  @!P0 BRA `(.L_x_162) ;  /* 0xfffffffc00f08947 */ /* 0x004fea000383ffff */
[----:B------:R-:W-:Y:S05]  /*9350*/  BRA `(.L_x_163) ;  /* 0xffffff9c00787947 */ /* 0x000fea000383ffff */
.L_x_49:
[----:B------:R-:W-:-:S07]  /*9360*/  MOV R0, UR5 ;  /* 0x0000000500007c02 */ /* 0x000fce0008000f00 */
.L_x_164:
[----:B-1----:R1:W2:Y:S02]  /*9370*/  SYNCS.PHASECHK.TRANS64.TRYWAIT P0, [R0+URZ], R3 ;  /* 0x00000003000075a7 */ /* 0x0022a400080011ff */
[----:B--2---:R-:W-:Y:S05]  /*9380*/  @!P0 NANOSLEEP.SYNCS 0x989680 ;  /* 0x009896800000895d */ /* 0x004fea0003900000 */
[----:B------:R-:W2:Y:S02]  /*9390*/  @!P0 SYNCS.PHASECHK.TRANS64 P0, [R0+URZ], R3 ;  /* 0x00000003000085a7 */ /* 0x000ea400080010ff */
[----:B--2---:R-:W-:Y:S05]  /*93a0*/  @!P0 BRA `(.L_x_164) ;  /* 0xfffffffc00f08947 */ /* 0x004fea000383ffff */
[----:B------:R-:W-:Y:S05]  /*93b0*/  BRA `(.L_x_165) ;  /* 0xffffff9c00847947 */ /* 0x000fea000383ffff */
.L_x_50:
[----:B------:R-:W-:-:S07]  /*93c0*/  MOV R0, UR5 ;  /* 0x0000000500007c02 */ /* 0x000fce0008000f00 */
.L_x_166:
[----:B-1----:R1:W2:Y:S02]  /*93d0*/  SYNCS.PHASECHK.TRANS64.TRYWAIT P0, [R0+URZ], R3 ;  /* 0x00000003000075a7 */ /* 0x0022a400080011ff */
[----:B--2---:R-:W-:Y:S05]  /*93e0*/  @!P0 NANOSLEEP.SYNCS 0x989680 ;  /* 0x009896800000895d */ /* 0x004fea0003900000 */
[----:B------:R-:W2:Y:S02]  /*93f0*/  @!P0 SYNCS.PHASECHK.TRANS64 P0, [R0+URZ], R3 ;  /* 0x00000003000085a7 */ /* 0x000ea400080010ff */
[----:B--2---:R-:W-:Y:S05]  /*9400*/  @!P0 BRA `(.L_x_166) ;  /* 0xfffffffc00f08947 */ /* 0x004fea000383ffff */
[----:B------:R-:W-:Y:S05]  /*9410*/  BRA `(.L_x_167) ;  /* 0xffffff9c00907947 */ /* 0x000fea000383ffff */
.L_x_51:
[----:B------:R-:W-:-:S07]  /*9420*/  MOV R0, UR5 ;  /* 0x0000000500007c02 */ /* 0x000fce0008000f00 */
.L_x_168:
[----:B-1----:R1:W2:Y:S02]  /*9430*/  SYNCS.PHASECHK.TRANS64.TRYWAIT P0, [R0+URZ], R3 ;  /* 0x00000003000075a7 */ /* 0x0022a400080011ff */
[----:B--2---:R-:W-:Y:S05]  /*9440*/  @!P0 NANOSLEEP.SYNCS 0x989680 ;  /* 0x009896800000895d */ /* 0x004fea0003900000 */
[----:B------:R-:W2:Y:S02]  /*9450*/  @!P0 SYNCS.PHASECHK.TRANS64 P0, [R0+URZ], R3 ;  /* 0x00000003000085a7 */ /* 0x000ea400080010ff */
[----:B--2---:R-:W-:Y:S05]  /*9460*/  @!P0 BRA `(.L_x_168) ;  /* 0xfffffffc00f08947 */ /* 0x004fea000383ffff */
[----:B------:R-:W-:Y:S05]  /*9470*/  BRA `(.L_x_169) ;  /* 0xffffff9c009c7947 */ /* 0x000fea000383ffff */
.L_x_52:
[----:B------:R-:W-:-:S07]  /*9480*/  MOV R0, UR5 ;  /* 0x0000000500007c02 */ /* 0x000fce0008000f00 */
.L_x_170:
[----:B-1----:R1:W2:Y:S02]  /*9490*/  SYNCS.PHASECHK.TRANS64.TRYWAIT P0, [R0+URZ], R3 ;  /* 0x00000003000075a7 */ /* 0x0022a400080011ff */
[----:B--2---:R-:W-:Y:S05]  /*94a0*/  @!P0 NANOSLEEP.SYNCS 0x989680 ;  /* 0x009896800000895d */ /* 0x004fea0003900000 */
[----:B------:R-:W2:Y:S02]  /*94b0*/  @!P0 SYNCS.PHASECHK.TRANS64 P0, [R0+URZ], R3 ;  /* 0x00000003000085a7 */ /* 0x000ea400080010ff */
[----:B--2---:R-:W-:Y:S05]  /*94c0*/  @!P0 BRA `(.L_x_170) ;  /* 0xfffffffc00f08947 */ /* 0x004fea000383ffff */
[----:B------:R-:W-:Y:S05]  /*94d0*/  BRA `(.L_x_171) ;  /* 0xffffff9c00a87947 */ /* 0x000fea000383ffff */
.L_x_53:
[----:B------:R-:W-:-:S07]  /*94e0*/  MOV R0, UR5 ;  /* 0x0000000500007c02 */ /* 0x000fce0008000f00 */
.L_x_172:
[----:B-1----:R1:W2:Y:S02]  /*94f0*/  SYNCS.PHASECHK.TRANS64.TRYWAIT P0, [R0+URZ], R3 ;  /* 0x00000003000075a7 */ /* 0x0022a400080011ff */
[----:B--2---:R-:W-:Y:S05]  /*9500*/  @!P0 NANOSLEEP.SYNCS 0x989680 ;  /* 0x009896800000895d */ /* 0x004fea0003900000 */
[----:B------:R-:W2:Y:S02]  /*9510*/  @!P0 SYNCS.PHASECHK.TRANS64 P0, [R0+URZ], R3 ;  /* 0x00000003000085a7 */ /* 0x000ea400080010ff */
[----:B--2---:R-:W-:Y:S05]  /*9520*/  @!P0 BRA `(.L_x_172) ;  /* 0xfffffffc00f08947 */ /* 0x004fea000383ffff */
[----:B------:R-:W-:Y:S05]  /*9530*/  BRA `(.L_x_173) ;  /* 0xffffff9c00b47947 */ /* 0x000fea000383ffff */
.L_x_54:
[----:B------:R-:W-:-:S07]  /*9540*/  MOV R0, UR5 ;  /* 0x0000000500007c02 */ /* 0x000fce0008000f00 */
.L_x_174:
[----:B-1----:R1:W2:Y:S02]  /*9550*/  SYNCS.PHASECHK.TRANS64.TRYWAIT P0, [R0+URZ], R3 ;  /* 0x00000003000075a7 */ /* 0x0022a400080011ff */
[----:B--2---:R-:W-:Y:S05]  /*9560*/  @!P0 NANOSLEEP.SYNCS 0x989680 ;  /* 0x009896800000895d */ /* 0x004fea0003900000 */
[----:B------:R-:W2:Y:S02]  /*9570*/  @!P0 SYNCS.PHASECHK.TRANS64 P0, [R0+URZ], R3 ;  /* 0x00000003000085a7 */ /* 0x000ea400080010ff */
[----:B--2---:R-:W-:Y:S05]  /*9580*/  @!P0 BRA `(.L_x_174) ;  /* 0xfffffffc00f08947 */ /* 0x004fea000383ffff */
[----:B------:R-:W-:Y:S05]  /*9590*/  BRA `(.L_x_175) ;  /* 0xffffff9c00c07947 */ /* 0x000fea000383ffff */
.L_x_55:
[----:B------:R-:W-:-:S07]  /*95a0*/  MOV R0, UR5 ;  /* 0x0000000500007c02 */ /* 0x000fce0008000f00 */
.L_x_176:
[----:B-1----:R1:W2:Y:S02]  /*95b0*/  SYNCS.PHASECHK.TRANS64.TRYWAIT P0, [R0+URZ], R3 ;  /* 0x00000003000075a7 */ /* 0x0022a400080011ff */
[----:B--2---:R-:W-:Y:S05]  /*95c0*/  @!P0 NANOSLEEP.SYNCS 0x989680 ;  /* 0x009896800000895d */ /* 0x004fea0003900000 */
[----:B------:R-:W2:Y:S02]  /*95d0*/  @!P0 SYNCS.PHASECHK.TRANS64 P0, [R0+URZ], R3 ;  /* 0x00000003000085a7 */ /* 0x000ea400080010ff */
[----:B--2---:R-:W-:Y:S05]  /*95e0*/  @!P0 BRA `(.L_x_176) ;  /* 0xfffffffc00f08947 */ /* 0x004fea000383ffff */
[----:B------:R-:W-:Y:S05]  /*95f0*/  BRA `(.L_x_177) ;  /* 0xffffff9c00cc7947 */ /* 0x000fea000383ffff */
.L_x_56:
[----:B------:R-:W-:-:S07]  /*9600*/  MOV R0, UR5 ;  /* 0x0000000500007c02 */ /* 0x000fce0008000f00 */
.L_x_178:
[----:B-1----:R1:W2:Y:S02]  /*9610*/  SYNCS.PHASECHK.TRANS64.TRYWAIT P0, [R0+URZ], R3 ;  /* 0x00000003000075a7 */ /* 0x0022a400080011ff */
[----:B--2---:R-:W-:Y:S05]  /*9620*/  @!P0 NANOSLEEP.SYNCS 0x989680 ;  /* 0x009896800000895d */ /* 0x004fea0003900000 */
[----:B------:R-:W2:Y:S02]  /*9630*/  @!P0 SYNCS.PHASECHK.TRANS64 P0, [R0+URZ], R3 ;  /* 0x00000003000085a7 */ /* 0x000ea400080010ff */
[----:B--2---:R-:W-:Y:S05]  /*9640*/  @!P0 BRA `(.L_x_178) ;  /* 0xfffffffc00f08947 */ /* 0x004fea000383ffff */
[----:B------:R-:W-:Y:S05]  /*9650*/  BRA `(.L_x_179) ;  /* 0xffffff9c00d87947 */ /* 0x000fea000383ffff */
.L_x_57:
[----:B------:R-:W-:-:S07]  /*9660*/  MOV R0, UR5 ;  /* 0x0000000500007c02 */ /* 0x000fce0008000f00 */
.L_x_180:
[----:B-1----:R1:W2:Y:S02]  /*9670*/  SYNCS.PHASECHK.TRANS64.TRYWAIT P0, [R0+URZ], R3 ;  /* 0x00000003000075a7 */ /* 0x0022a400080011ff */
[----:B--2---:R-:W-:Y:S05]  /*9680*/  @!P0 NANOSLEEP.SYNCS 0x989680 ;  /* 0x009896800000895d */ /* 0x004fea0003900000 */
[----:B------:R-:W2:Y:S02]  /*9690*/  @!P0 SYNCS.PHASECHK.TRANS64 P0, [R0+URZ], R3 ;  /* 0x00000003000085a7 */ /* 0x000ea400080010ff */
[----:B--2---:R-:W-:Y:S05]  /*96a0*/  @!P0 BRA `(.L_x_180) ;  /* 0xfffffffc00f08947 */ /* 0x004fea000383ffff */
[----:B------:R-:W-:Y:S05]  /*96b0*/  BRA `(.L_x_181) ;  /* 0xffffff9c00e47947 */ /* 0x000fea000383ffff */
.L_x_58:
[----:B------:R-:W-:-:S07]  /*96c0*/  MOV R0, UR5 ;  /* 0x0000000500007c02 */ /* 0x000fce0008000f00 */
.L_x_182:
[----:B-1----:R1:W2:Y:S02]  /*96d0*/  SYNCS.PHASECHK.TRANS64.TRYWAIT P0, [R0+URZ], R3 ;  /* 0x00000003000075a7 */ /* 0x0022a400080011ff */
[----:B--2---:R-:W-:Y:S05]  /*96e0*/  @!P0 NANOSLEEP.SYNCS 0x989680 ;  /* 0x009896800000895d */ /* 0x004fea0003900000 */
[----:B------:R-:W2:Y:S02]  /*96f0*/  @!P0 SYNCS.PHASECHK.TRANS64 P0, [R0+URZ], R3 ;  /* 0x00000003000085a7 */ /* 0x000ea400080010ff */
[----:B--2---:R-:W-:Y:S05]  /*9700*/  @!P0 BRA `(.L_x_182) ;  /* 0xfffffffc00f08947 */ /* 0x004fea000383ffff */
[----:B------:R-:W-:Y:S05]  /*9710*/  BRA `(.L_x_183) ;  /* 0xffffff9c00f07947 */ /* 0x000fea000383ffff */
.L_x_59:
[----:B------:R-:W-:-:S07]  /*9720*/  MOV R0, UR5 ;  /* 0x0000000500007c02 */ /* 0x000fce0008000f00 */
.L_x_184:
[----:B-1----:R1:W2:Y:S02]  /*9730*/  SYNCS.PHASECHK.TRANS64.TRYWAIT P0, [R0+URZ], R3 ;  /* 0x00000003000075a7 */ /* 0x0022a400080011ff */
[----:B--2---:R-:W-:Y:S05]  /*9740*/  @!P0 NANOSLEEP.SYNCS 0x989680 ;  /* 0x009896800000895d */ /* 0x004fea0003900000 */
[----:B------:R-:W2:Y:S02]  /*9750*/  @!P0 SYNCS.PHASECHK.TRANS64 P0, [R0+URZ], R3 ;  /* 0x00000003000085a7 */ /* 0x000ea400080010ff */
[----:B--2---:R-:W-:Y:S05]  /*9760*/  @!P0 BRA `(.L_x_184) ;  /* 0xfffffffc00f08947 */ /* 0x004fea000383ffff */
[----:B------:R-:W-:Y:S05]  /*9770*/  BRA `(.L_x_185) ;  /* 0xffffff9c00fc7947 */ /* 0x000fea000383ffff */
.L_x_60:
[----:B------:R-:W-:-:S07]  /*9780*/  MOV R0, UR5 ;  /* 0x0000000500007c02 */ /* 0x000fce0008000f00 */
.L_x_186:
[----:B-1----:R1:W2:Y:S02]  /*9790*/  SYNCS.PHASECHK.TRANS64.TRYWAIT P0, [R0+URZ], R3 ;  /* 0x00000003000075a7 */ /* 0x0022a400080011ff */
[----:B--2---:R-:W-:Y:S05]  /*97a0*/  @!P0 NANOSLEEP.SYNCS 0x989680 ;  /* 0x009896800000895d */ /* 0x004fea0003900000 */
[----:B------:R-:W2:Y:S02]  /*97b0*/  @!P0 SYNCS.PHASECHK.TRANS64 P0, [R0+URZ], R3 ;  /* 0x00000003000085a7 */ /* 0x000ea400080010ff */
[----:B--2---:R-:W-:Y:S05]  /*97c0*/  @!P0 BRA `(.L_x_186) ;  /* 0xfffffffc00f08947 */ /* 0x004fea000383ffff */
[----:B------:R-:W-:Y:S05]  /*97d0*/  BRA `(.L_x_187) ;  /* 0xffffffa000087947 */ /* 0x000fea000383ffff */
.L_x_61:
[----:B------:R-:W-:-:S07]  /*97e0*/  MOV R0, UR5 ;  /* 0x0000000500007c02 */ /* 0x000fce0008000f00 */
.L_x_188:
[----:B-1----:R1:W2:Y:S02]  /*97f0*/  SYNCS.PHASECHK.TRANS64.TRYWAIT P0, [R0+URZ], R3 ;  /* 0x00000003000075a7 */ /* 0x0022a400080011ff */
[----:B--2---:R-:W-:Y:S05]  /*9800*/  @!P0 NANOSLEEP.SYNCS 0x989680 ;  /* 0x009896800000895d */ /* 0x004fea0003900000 */
[----:B------:R-:W2:Y:S02]  /*9810*/  @!P0 SYNCS.PHASECHK.TRANS64 P0, [R0+URZ], R3 ;  /* 0x00000003000085a7 */ /* 0x000ea400080010ff */
[----:B--2---:R-:W-:Y:S05]  /*9820*/  @!P0 BRA `(.L_x_188) ;  /* 0xfffffffc00f08947 */ /* 0x004fea000383ffff */
[----:B------:R-:W-:Y:S05]  /*9830*/  BRA `(.L_x_189) ;  /* 0xffffffa000147947 */ /* 0x000fea000383ffff */
.L_x_62:
[----:B------:R-:W-:-:S07]  /*9840*/  MOV R0, UR5 ;  /* 0x0000000500007c02 */ /* 0x000fce0008000f00 */
.L_x_190:
[----:B-1----:R1:W2:Y:S02]  /*9850*/  SYNCS.PHASECHK.TRANS64.TRYWAIT P0, [R0+URZ], R3 ;  /* 0x00000003000075a7 */ /* 0x0022a400080011ff */
[----:B--2---:R-:W-:Y:S05]  /*9860*/  @!P0 NANOSLEEP.SYNCS 0x989680 ;  /* 0x009896800000895d */ /* 0x004fea0003900000 */
[----:B------:R-:W2:Y:S02]  /*9870*/  @!P0 SYNCS.PHASECHK.TRANS64 P0, [R0+URZ], R3 ;  /* 0x00000003000085a7 */ /* 0x000ea400080010ff */
[----:B--2---:R-:W-:Y:S05]  /*9880*/  @!P0 BRA `(.L_x_190) ;  /* 0xfffffffc00f08947 */ /* 0x004fea000383ffff */
[----:B------:R-:W-:Y:S05]  /*9890*/  BRA `(.L_x_191) ;  /* 0xffffffa000207947 */ /* 0x000fea000383ffff */
.L_x_65:
[----:B-1----:R1:W2:Y:S02]  /*98a0*/  SYNCS.PHASECHK.TRANS64.TRYWAIT P0, [R2+URZ+0x1e0], R5 ;  /* 0x0001e005020075a7 */ /* 0x0022a400080011ff */
[----:B--2---:R-:W-:Y:S05]  /*98b0*/  @!P0 NANOSLEEP.SYNCS 0x989680 ;  /* 0x009896800000895d */ /* 0x004fea0003900000 */
[----:B------:R-:W2:Y:S02]  /*98c0*/  @!P0 SYNCS.PHASECHK.TRANS64 P0, [R2+URZ+0x1e0], R5 ;  /* 0x0001e005020085a7 */ /* 0x000ea400080010ff */
[----:B--2---:R-:W-:Y:S05]  /*98d0*/  @!P0 BRA `(.L_x_65) ;  /* 0xfffffffc00f08947 */ /* 0x004fea000383ffff */
[----:B------:R-:W-:Y:S05]  /*98e0*/  BRA `(.L_x_192) ;  /* 0xffffffa000847947 */ /* 0x000fea000383ffff */
.L_x_66:
[----:B------:R-:W-:-:S07]  /*98f0*/  MOV R2, UR4 ;  /* 0x0000000400027c02 */ /* 0x000fce0008000f00 */
.L_x_193:
[----:B-1----:R1:W2:Y:S02]  /*9900*/  SYNCS.PHASECHK.TRANS64.TRYWAIT P0, [R2+URZ+0x190], R5 ;  /* 0x00019005020075a7 */ /* 0x0022a400080011ff */
[----:B--2---:R-:W-:Y:S05]  /*9910*/  @!P0 NANOSLEEP.SYNCS 0x989680 ;  /* 0x009896800000895d */ /* 0x004fea0003900000 */
[----:B------:R-:W2:Y:S02]  /*9920*/  @!P0 SYNCS.PHASECHK.TRANS64 P0, [R2+URZ+0x190], R5 ;  /* 0x00019005020085a7 */ /* 0x000ea400080010ff */
[----:B--2---:R-:W-:Y:S05]  /*9930*/  @!P0 BRA `(.L_x_193) ;  /* 0xfffffffc00f08947 */ /* 0x004fea000383ffff */
[----:B------:R-:W-:Y:S05]  /*9940*/  BRA `(.L_x_194) ;  /* 0xffffffa000947947 */ /* 0x000fea000383ffff */
.L_x_67:
[----:B-1----:R1:W2:Y:S02]  /*9950*/  SYNCS.PHASECHK.TRANS64.TRYWAIT P1, [R2+URZ+0x180], R5 ;  /* 0x00018005020075a7 */ /* 0x0022a400080211ff */
[----:B--2---:R-:W-:Y:S05]  /*9960*/  @!P1 NANOSLEEP.SYNCS 0x989680 ;  /* 0x009896800000995d */ /* 0x004fea0003900000 */
[----:B------:R-:W2:Y:S02]  /*9970*/  @!P1 SYNCS.PHASECHK.TRANS64 P1, [R2+URZ+0x180], R5 ;  /* 0x00018005020095a7 */ /* 0x000ea400080210ff */
[----:B--2---:R-:W-:Y:S05]  /*9980*/  @!P1 BRA `(.L_x_67) ;  /* 0xfffffffc00f09947 */ /* 0x004fea000383ffff */
[----:B------:R-:W-:Y:S05]  /*9990*/  BRA `(.L_x_195) ;  /* 0xffffffa000c47947 */ /* 0x000fea000383ffff */
.L_x_70:
[----:B------:R-:W-:-:S07]  /*99a0*/  MOV R0, UR4 ;  /* 0x0000000400007c02 */ /* 0x000fce0008000f00 */
.L_x_196:
[----:B-1----:R1:W2:Y:S02]  /*99b0*/  SYNCS.PHASECHK.TRANS64.TRYWAIT P0, [R0+URZ+0x190], R3 ;  /* 0x00019003000075a7 */ /* 0x0022a400080011ff */
[----:B--2---:R-:W-:Y:S05]  /*99c0*/  @!P0 NANOSLEEP.SYNCS 0x989680 ;  /* 0x009896800000895d */ /* 0x004fea0003900000 */
[----:B------:R-:W2:Y:S02]  /*99d0*/  @!P0 SYNCS.PHASECHK.TRANS64 P0, [R0+URZ+0x190], R3 ;  /* 0x00019003000085a7 */ /* 0x000ea400080010ff */
[----:B--2---:R-:W-:Y:S05]  /*99e0*/  @!P0 BRA `(.L_x_196) ;  /* 0xfffffffc00f08947 */ /* 0x004fea000383ffff */
[----:B------:R-:W-:Y:S05]  /*99f0*/  BRA `(.L_x_69) ;  /* 0xffffffa400187947 */ /* 0x000fea000383ffff */
.L_x_79:
[----:B-1----:R-:W-:-:S04]  /*9a00*/  MOV R0, UR5 ;  /* 0x0000000500007c02 */ /* 0x002fc80008000f00 */
[----:B------:R1:W2:Y:S03]  /*9a10*/  SYNCS.PHASECHK.TRANS64.TRYWAIT P0, [R0+URZ+0x8], R7 ;  /* 0x00000807000075a7 */ /* 0x0002a600080011ff */
[----:B--2---:R-:W-:Y:S05]  /*9a20*/  @!P0 NANOSLEEP.SYNCS 0x989680 ;  /* 0x009896800000895d */ /* 0x004fea0003900000 */
[----:B------:R-:W2:Y:S02]  /*9a30*/  @!P0 SYNCS.PHASECHK.TRANS64 P0, [R0+URZ+0x8], R7 ;  /* 0x00000807000085a7 */ /* 0x000ea400080010ff */
[----:B--2---:R-:W-:Y:S05]  /*9a40*/  @!P0 BRA `(.L_x_79) ;  /* 0xfffffffc00ec8947 */ /* 0x004fea000383ffff */
[----:B------:R-:W-:Y:S05]  /*9a50*/  BRA `(.L_x_78) ;  /* 0xffffffa400d07947 */ /* 0x000fea000383ffff */
.L_x_81:
[----:B------:R-:W-:Y:S01]  /*9a60*/  BSSY B0, `(.L_x_197) ;  /* 0x0000006000007945 */ /* 0x000fe20003800000 */
[----:B------:R-:W-:-:S07]  /*9a70*/  MOV R15, 0xffffffff ;  /* 0xffffffff000f7802 */ /* 0x000fce0000000f00 */
[----:B-1---5:R-:W-:Y:S05]  /*9a80*/  WARPSYNC.COLLECTIVE R15, `(.L_x_198) ;  /* 0x000000000f0c7348 */ /* 0x022fea0003c00000 */
[----:B------:R-:W-:Y:S02]  /*9a90*/  ELECT P6, UR79, PT ;  /* 0x00000000004f782f */ /* 0x000fe400038c0000 */
[----:B------:R-:W-:Y:S01]  /*9aa0*/  MOV R14, UR79 ;  /* 0x0000004f000e7c02 */ /* 0x000fe20008000f00 */
[----:B-1---5:R-:W-:Y:S10]  /*9ab0*/  ENDCOLLECTIVE ;  /* 0x000000000000791b */ /* 0x022ff40003800000 */
.L_x_198:
[----:B------:R-:W-:Y:S05]  /*9ac0*/  BSYNC B0 ;  /* 0x0000000000007941 */ /* 0x000fea0003800000 */
.L_x_197:
[----:B------:R-:W-:Y:S01]  /*9ad0*/  PLOP3.LUT P0, PT, P6, PT, PT, 0x80, 0x8 ;  /* 0x000000000008781c */ /* 0x000fe2000370f070 */
[----:B------:R-:W-:-:S12]  /*9ae0*/  BRA `(.L_x_199) ;  /* 0xffffffa400fc7947 */ /* 0x000fd8000383ffff */
.L_x_83:
[----:B-1----:R-:W-:-:S04]  /*9af0*/  MOV R0, UR5 ;  /* 0x0000000500007c02 */ /* 0x002fc80008000f00 */
[----:B------:R1:W2:Y:S03]  /*9b00*/  SYNCS.PHASECHK.TRANS64.TRYWAIT P0, [R0+URZ+0x8], R5 ;  /* 0x00000805000075a7 */ /* 0x0002a600080011ff */
[----:B--2---:R-:W-:Y:S05]  /*9b10*/  @!P0 NANOSLEEP.SYNCS 0x989680 ;  /* 0x009896800000895d */ /* 0x004fea0003900000 */
[----:B------:R-:W2:Y:S02]  /*9b20*/  @!P0 SYNCS.PHASECHK.TRANS64 P0, [R0+URZ+0x8], R5 ;  /* 0x00000805000085a7 */ /* 0x000ea400080010ff */
[----:B--2---:R-:W-:Y:S05]  /*9b30*/  @!P0 BRA `(.L_x_83) ;  /* 0xfffffffc00ec8947 */ /* 0x004fea000383ffff */
[----:B------:R-:W-:Y:S05]  /*9b40*/  BRA `(.L_x_82) ;  /* 0xffffffa800007947 */ /* 0x000fea000383ffff */
.L_x_84:
[----:B-1----:R1:W2:Y:S02]  /*9b50*/  SYNCS.PHASECHK.TRANS64.TRYWAIT P0, [R0+URZ+0x180], R5 ;  /* 0x00018005000075a7 */ /* 0x0022a400080011ff */
[----:B--2---:R-:W-:Y:S05]  /*9b60*/  @!P0 NANOSLEEP.SYNCS 0x989680 ;  /* 0x009896800000895d */ /* 0x004fea0003900000 */
[----:B------:R-:W2:Y:S02]  /*9b70*/  @!P0 SYNCS.PHASECHK.TRANS64 P0, [R0+URZ+0x180], R5 ;  /* 0x00018005000085a7 */ /* 0x000ea400080010ff */
[----:B--2---:R-:W-:Y:S05]  /*9b80*/  @!P0 BRA `(.L_x_84) ;  /* 0xfffffffc00f08947 */ /* 0x004fea000383ffff */
[----:B------:R-:W-:Y:S05]  /*9b90*/  BRA `(.L_x_200) ;  /* 0xffffffa800dc7947 */ /* 0x000fea000383ffff */
.L_x_86:
[----:B------:R-:W-:-:S07]  /*9ba0*/  MOV R0, UR23 ;  /* 0x0000001700007c02 */ /* 0x000fce0008000f00 */
.L_x_201:
[----:B-1----:R1:W2:Y:S02]  /*9bb0*/  SYNCS.PHASECHK.TRANS64.TRYWAIT P0, [R0+URZ+0x1c0], R5 ;  /* 0x0001c005000075a7 */ /* 0x0022a400080011ff */
[----:B--2---:R-:W-:Y:S05]  /*9bc0*/  @!P0 NANOSLEEP.SYNCS 0x989680 ;  /* 0x009896800000895d */ /* 0x004fea0003900000 */
[----:B------:R-:W2:Y:S02]  /*9bd0*/  @!P0 SYNCS.PHASECHK.TRANS64 P0, [R0+URZ+0x1c0], R5 ;  /* 0x0001c005000085a7 */ /* 0x000ea400080010ff */
[----:B--2---:R-:W-:Y:S05]  /*9be0*/  @!P0 BRA `(.L_x_201) ;  /* 0xfffffffc00f08947 */ /* 0x004fea000383ffff */
[----:B------:R-:W-:Y:S05]  /*9bf0*/  BRA `(.L_x_202) ;  /* 0xffffffac00287947 */ /* 0x000fea000383ffff */
.L_x_89:
[----:B------:R-:W-:Y:S07]  /*9c00*/  MOV R0, UR5 ;  /* 0x0000000500007c02 */ /* 0x000fee0008000f00 */
.L_x_203:
[----:B-1----:R1:W2:Y:S02]  /*9c10*/  SYNCS.PHASECHK.TRANS64.TRYWAIT P0, [R0+URZ], R5 ;  /* 0x00000005000075a7 */ /* 0x0022a400080011ff */
[----:B--2---:R-:W-:Y:S05]  /*9c20*/  @!P0 NANOSLEEP.SYNCS 0x989680 ;  /* 0x009896800000895d */ /* 0x004fea0003900000 */
[----:B------:R-:W2:Y:S02]  /*9c30*/  @!P0 SYNCS.PHASECHK.TRANS64 P0, [R0+URZ], R5 ;  /* 0x00000005000085a7 */ /* 0x000ea400080010ff */
[----:B--2---:R-:W-:Y:S05]  /*9c40*/  @!P0 BRA `(.L_x_203) ;  /* 0xfffffffc00f08947 */ /* 0x004fea000383ffff */
[----:B------:R-:W-:Y:S05]  /*9c50*/  BRA `(.L_x_88) ;  /* 0xffffffac003c7947 */ /* 0x000fea000383ffff */
.L_x_93:
[----:B-1----:R-:W-:-:S07]  /*9c60*/  MOV R0, UR4 ;  /* 0x0000000400007c02 */ /* 0x002fce0008000f00 */
.L_x_204:
[----:B-1----:R1:W2:Y:S02]  /*9c70*/  SYNCS.PHASECHK.TRANS64.TRYWAIT P0, [R0+URZ], R3 ;  /* 0x00000003000075a7 */ /* 0x0022a400080011ff */
[----:B--2---:R-:W-:Y:S05]  /*9c80*/  @!P0 NANOSLEEP.SYNCS 0x989680 ;  /* 0x009896800000895d */ /* 0x004fea0003900000 */
[----:B------:R-:W2:Y:S02]  /*9c90*/  @!P0 SYNCS.PHASECHK.TRANS64 P0, [R0+URZ], R3 ;  /* 0x00000003000085a7 */ /* 0x000ea400080010ff */
[----:B--2---:R-:W-:Y:S05]  /*9ca0*/  @!P0 BRA `(.L_x_204) ;  /* 0xfffffffc00f08947 */ /* 0x004fea000383ffff */
[----:B------:R-:W-:Y:S05]  /*9cb0*/  BRA `(.L_x_205) ;  /* 0xffffffb000087947 */ /* 0x000fea000383ffff */
.L_x_94:
[----:B------:R-:W-:-:S07]  /*9cc0*/  MOV R0, UR5 ;  /* 0x0000000500007c02 */ /* 0x000fce0008000f00 */
.L_x_206:
[----:B-1----:R1:W2:Y:S02]  /*9cd0*/  SYNCS.PHASECHK.TRANS64.TRYWAIT P0, [R0+URZ], R3 ;  /* 0x00000003000075a7 */ /* 0x0022a400080011ff */
[----:B--2---:R-:W-:Y:S05]  /*9ce0*/  @!P0 NANOSLEEP.SYNCS 0x989680 ;  /* 0x009896800000895d */ /* 0x004fea0003900000 */
[----:B------:R-:W2:Y:S02]  /*9cf0*/  @!P0 SYNCS.PHASECHK.TRANS64 P0, [R0+URZ], R3 ;  /* 0x00000003000085a7 */ /* 0x000ea400080010ff */
[----:B--2---:R-:W-:Y:S05]  /*9d00*/  @!P0 BRA `(.L_x_206) ;  /* 0xfffffffc00f08947 */ /* 0x004fea000383ffff */
[----:B------:R-:W-:Y:S05]  /*9d10*/  BRA `(.L_x_207) ;  /* 0xffffffb000147947 */ /* 0x000fea000383ffff */
.L_x_95:
[----:B------:R-:W-:-:S07]  /*9d20*/  MOV R0, UR5 ;  /* 0x0000000500007c02 */ /* 0x000fce0008000f00 */
.L_x_208:
[----:B-1----:R1:W2:Y:S02]  /*9d30*/  SYNCS.PHASECHK.TRANS64.TRYWAIT P0, [R0+URZ], R3 ;  /* 0x00000003000075a7 */ /* 0x0022a400080011ff */
[----:B--2---:R-:W-:Y:S05]  /*9d40*/  @!P0 NANOSLEEP.SYNCS 0x989680 ;  /* 0x009896800000895d */ /* 0x004fea0003900000 */
[----:B------:R-:W2:Y:S02]  /*9d50*/  @!P0 SYNCS.PHASECHK.TRANS64 P0, [R0+URZ], R3 ;  /* 0x00000003000085a7 */ /* 0x000ea400080010ff */
[----:B--2---:R-:W-:Y:S05]  /*9d60*/  @!P0 BRA `(.L_x_208) ;  /* 0xfffffffc00f08947 */ /* 0x004fea000383ffff */
[----:B------:R-:W-:Y:S05]  /*9d70*/  BRA `(.L_x_209) ;  /* 0xffffffb000207947 */ /* 0x000fea000383ffff */
.L_x_98:
[----:B------:R-:W-:-:S07]  /*9d80*/  MOV R0, UR17 ;  /* 0x0000001100007c02 */ /* 0x000fce0008000f00 */
.L_x_210:
[----:B-1----:R1:W2:Y:S02]  /*9d90*/  SYNCS.PHASECHK.TRANS64.TRYWAIT P1, [R0+URZ+0x200], R3 ;  /* 0x00020003000075a7 */ /* 0x0022a400080211ff */
[----:B--2---:R-:W-:Y:S05]  /*9da0*/  @!P1 NANOSLEEP.SYNCS 0x989680 ;  /* 0x009896800000995d */ /* 0x004fea0003900000 */
[----:B------:R-:W2:Y:S02]  /*9db0*/  @!P1 SYNCS.PHASECHK.TRANS64 P1, [R0+URZ+0x200], R3 ;  /* 0x00020003000095a7 */ /* 0x000ea400080210ff */
[----:B--2---:R-:W-:Y:S05]  /*9dc0*/  @!P1 BRA `(.L_x_210) ;  /* 0xfffffffc00f09947 */ /* 0x004fea000383ffff */
[----:B------:R-:W-:Y:S05]  /*9dd0*/  BRA `(.L_x_211) ;  /* 0xffffffb0006c7947 */ /* 0x000fea000383ffff */
.L_x_103:
[----:B--2---:R2:W4:Y:S02]  /*9de0*/  SYNCS.PHASECHK.TRANS64.TRYWAIT P0, [R12+URZ+0x180], R9 ;  /* 0x000180090c0075a7 */ /* 0x00452400080011ff */
[----:B----4-:R-:W-:Y:S05]  /*9df0*/  @!P0 NANOSLEEP.SYNCS 0x989680 ;  /* 0x009896800000895d */ /* 0x010fea0003900000 */
[----:B------:R-:W4:Y:S02]  /*9e00*/  @!P0 SYNCS.PHASECHK.TRANS64 P0, [R12+URZ+0x180], R9 ;  /* 0x000180090c0085a7 */ /* 0x000f2400080010ff */
[----:B----4-:R-:W-:Y:S05]  /*9e10*/  @!P0 BRA `(.L_x_103) ;  /* 0xfffffffc00f08947 */ /* 0x010fea000383ffff */
[----:B------:R-:W-:Y:S05]  /*9e20*/  BRA `(.L_x_212) ;  /* 0xffffffb400887947 */ /* 0x000fea000383ffff */
.L_x_106:
[----:B------:R-:W-:Y:S07]  /*9e30*/  MOV R0, UR24 ;  /* 0x0000001800007c02 */ /* 0x000fee0008000f00 */
.L_x_213:
[----:B--2---:R2:W3:Y:S02]  /*9e40*/  SYNCS.PHASECHK.TRANS64.TRYWAIT P2, [R0+URZ+0x178], R9 ;  /* 0x00017809000075a7 */ /* 0x0044e400080411ff */
[----:B---3--:R-:W-:Y:S05]  /*9e50*/  @!P2 NANOSLEEP.SYNCS 0x989680 ;  /* 0x009896800000a95d */ /* 0x008fea0003900000 */
[----:B------:R-:W3:Y:S02]  /*9e60*/  @!P2 SYNCS.PHASECHK.TRANS64 P2, [R0+URZ+0x178], R9 ;  /* 0x000178090000a5a7 */ /* 0x000ee400080410ff */
[----:B---3--:R-:W-:Y:S05]  /*9e70*/  @!P2 BRA `(.L_x_213) ;  /* 0xfffffffc00f0a947 */ /* 0x008fea000383ffff */
[----:B------:R-:W-:Y:S05]  /*9e80*/  BRA `(.L_x_105) ;  /* 0xffffffb800ec7947 */ /* 0x000fea000383ffff */
.L_x_109:
[----:B------:R-:W-:Y:S07]  /*9e90*/  MOV R0, UR4 ;  /* 0x0000000400007c02 */ /* 0x000fee0008000f00 */
.L_x_214:
[----:B--2---:R2:W3:Y:S02]  /*9ea0*/  SYNCS.PHASECHK.TRANS64.TRYWAIT P0, [R0+URZ+0x158], R9 ;  /* 0x00015809000075a7 */ /* 0x0044e400080011ff */
[----:B---3--:R-:W-:Y:S05]  /*9eb0*/  @!P0 NANOSLEEP.SYNCS 0x989680 ;  /* 0x009896800000895d */ /* 0x008fea0003900000 */
[----:B------:R-:W3:Y:S02]  /*9ec0*/  @!P0 SYNCS.PHASECHK.TRANS64 P0, [R0+URZ+0x158], R9 ;  /* 0x00015809000085a7 */ /* 0x000ee400080010ff */
[----:B---3--:R-:W-:Y:S05]  /*9ed0*/  @!P0 BRA `(.L_x_214) ;  /* 0xfffffffc00f08947 */ /* 0x008fea000383ffff */
[----:B------:R-:W-:Y:S05]  /*9ee0*/  BRA `(.L_x_215) ;  /* 0xffffffbc004c7947 */ /* 0x000fea000383ffff */
.L_x_110:
[----:B------:R-:W-:Y:S07]  /*9ef0*/  MOV R9, UR5 ;  /* 0x0000000500097c02 */ /* 0x000fee0008000f00 */
.L_x_216:
[----:B--2---:R2:W3:Y:S02]  /*9f00*/  SYNCS.PHASECHK.TRANS64.TRYWAIT P0, [R9+URZ+0x158], R0 ;  /* 0x00015800090075a7 */ /* 0x0044e400080011ff */
[----:B---3--:R-:W-:Y:S05]  /*9f10*/  @!P0 NANOSLEEP.SYNCS 0x989680 ;  /* 0x009896800000895d */ /* 0x008fea0003900000 */
[----:B------:R-:W3:Y:S02]  /*9f20*/  @!P0 SYNCS.PHASECHK.TRANS64 P0, [R9+URZ+0x158], R0 ;  /* 0x00015800090085a7 */ /* 0x000ee400080010ff */
[----:B---3--:R-:W-:Y:S05]  /*9f30*/  @!P0 BRA `(.L_x_216) ;  /* 0xfffffffc00f08947 */ /* 0x008fea000383ffff */
[----:B------:R-:W-:Y:S05]  /*9f40*/  BRA `(.L_x_217) ;  /* 0xffffffbc00ac7947 */ /* 0x000fea000383ffff */
.L_x_112:
[----:B------:R-:W-:-:S07]  /*9f50*/  MOV R0, UR4 ;  /* 0x0000000400007c02 */ /* 0x000fce0008000f00 */
.L_x_218:
[----:B--2---:R2:W3:Y:S02]  /*9f60*/  SYNCS.PHASECHK.TRANS64.TRYWAIT P0, [R0+URZ], R3 ;  /* 0x00000003000075a7 */ /* 0x0044e400080011ff */
[----:B---3--:R-:W-:Y:S05]  /*9f70*/  @!P0 NANOSLEEP.SYNCS 0x989680 ;  /* 0x009896800000895d */ /* 0x008fea0003900000 */
[----:B------:R-:W3:Y:S02]  /*9f80*/  @!P0 SYNCS.PHASECHK.TRANS64 P0, [R0+URZ], R3 ;  /* 0x00000003000085a7 */ /* 0x000ee400080010ff */
[----:B---3--:R-:W-:Y:S05]  /*9f90*/  @!P0 BRA `(.L_x_218) ;  /* 0xfffffffc00f08947 */ /* 0x008fea000383ffff */
[----:B------:R-:W-:Y:S05]  /*9fa0*/  BRA `(.L_x_219) ;  /* 0xffffffc000407947 */ /* 0x000fea000383ffff */
.L_x_113:
[----:B------:R-:W-:-:S07]  /*9fb0*/  MOV R0, UR5 ;  /* 0x0000000500007c02 */ /* 0x000fce0008000f00 */
.L_x_220:
[----:B--2---:R2:W3:Y:S02]  /*9fc0*/  SYNCS.PHASECHK.TRANS64.TRYWAIT P0, [R0+URZ], R3 ;  /* 0x00000003000075a7 */ /* 0x0044e400080011ff */
[----:B---3--:R-:W-:Y:S05]  /*9fd0*/  @!P0 NANOSLEEP.SYNCS 0x989680 ;  /* 0x009896800000895d */ /* 0x008fea0003900000 */
[----:B------:R-:W3:Y:S02]  /*9fe0*/  @!P0 SYNCS.PHASECHK.TRANS64 P0, [R0+URZ], R3 ;  /* 0x00000003000085a7 */ /* 0x000ee400080010ff */
[----:B---3--:R-:W-:Y:S05]  /*9ff0*/  @!P0 BRA `(.L_x_220) ;  /* 0xfffffffc00f08947 */ /* 0x008fea000383ffff */
[----:B------:R-:W-:Y:S05]  /*a000*/  BRA `(.L_x_221) ;  /* 0xffffffc0004c7947 */ /* 0x000fea000383ffff */
.L_x_115:
[----:B--2---:R2:W3:Y:S02]  /*a010*/  SYNCS.PHASECHK.TRANS64.TRYWAIT P0, [R3+URZ+0x180], R0 ;  /* 0x00018000030075a7 */ /* 0x0044e400080011ff */
[----:B---3--:R-:W-:Y:S05]  /*a020*/  @!P0 NANOSLEEP.SYNCS 0x989680 ;  /* 0x009896800000895d */ /* 0x008fea0003900000 */
[----:B------:R-:W3:Y:S02]  /*a030*/  @!P0 SYNCS.PHASECHK.TRANS64 P0, [R3+URZ+0x180], R0 ;  /* 0x00018000030085a7 */ /* 0x000ee400080010ff */
[----:B---3--:R-:W-:Y:S05]  /*a040*/  @!P0 BRA `(.L_x_115) ;  /* 0xfffffffc00f08947 */ /* 0x008fea000383ffff */
[----:B------:R-:W-:Y:S05]  /*a050*/  BRA `(.L_x_222) ;  /* 0xffffffc400347947 */ /* 0x000fea000383ffff */
.L_x_125:
[----:B-1----:R1:W2:Y:S02]  /*a060*/  SYNCS.PHASECHK.TRANS64.TRYWAIT P0, [R0+URZ+0x140], R5 ;  /* 0x00014005000075a7 */ /* 0x0022a400080011ff */
[----:B--2---:R-:W-:Y:S05]  /*a070*/  @!P0 NANOSLEEP.SYNCS 0x989680 ;  /* 0x009896800000895d */ /* 0x004fea0003900000 */
[----:B------:R-:W2:Y:S02]  /*a080*/  @!P0 SYNCS.PHASECHK.TRANS64 P0, [R0+URZ+0x140], R5 ;  /* 0x00014005000085a7 */ /* 0x000ea400080010ff */
[----:B--2---:R-:W-:Y:S05]  /*a090*/  @!P0 BRA `(.L_x_125) ;  /* 0xfffffffc00f08947 */ /* 0x004fea000383ffff */
[----:B------:R-:W-:Y:S05]  /*a0a0*/  BRA `(.L_x_124) ;  /* 0xffffffd000b07947 */ /* 0x000fea000383ffff */
.L_x_127:
[----:B-1----:R1:W3:Y:S02]  /*a0b0*/  SYNCS.PHASECHK.TRANS64.TRYWAIT P1, [R92+URZ+0x1a0], R3 ;  /* 0x0001a0035c0075a7 */ /* 0x0022e400080211ff */
[----:B---3--:R-:W-:Y:S05]  /*a0c0*/  @!P1 NANOSLEEP.SYNCS 0x989680 ;  /* 0x009896800000995d */ /* 0x008fea0003900000 */
[----:B------:R-:W3:Y:S02]  /*a0d0*/  @!P1 SYNCS.PHASECHK.TRANS64 P1, [R92+URZ+0x1a0], R3 ;  /* 0x0001a0035c0095a7 */ /* 0x000ee400080210ff */
[----:B---3--:R-:W-:Y:S05]  /*a0e0*/  @!P1 BRA `(.L_x_127) ;  /* 0xfffffffc00f09947 */ /* 0x008fea000383ffff */
[----:B------:R-:W-:Y:S05]  /*a0f0*/  BRA `(.L_x_126) ;  /* 0xffffffd000e87947 */ /* 0x000fea000383ffff */
.L_x_138:
[----:B---3--:R3:W4:Y:S02]  /*a100*/  SYNCS.PHASECHK.TRANS64.TRYWAIT P0, [R3+URZ+0x140], R110 ;  /* 0x0001406e030075a7 */ /* 0x00872400080011ff */
[----:B----4-:R-:W-:Y:S05]  /*a110*/  @!P0 NANOSLEEP.SYNCS 0x989680 ;  /* 0x009896800000895d */ /* 0x010fea0003900000 */
[----:B------:R-:W4:Y:S02]  /*a120*/  @!P0 SYNCS.PHASECHK.TRANS64 P0, [R3+URZ+0x140], R110 ;  /* 0x0001406e030085a7 */ /* 0x000f2400080010ff */
[----:B----4-:R-:W-:Y:S05]  /*a130*/  @!P0 BRA `(.L_x_138) ;  /* 0xfffffffc00f08947 */ /* 0x010fea000383ffff */
[----:B------:R-:W-:Y:S05]  /*a140*/  BRA `(.L_x_137) ;  /* 0xffffffdc00d87947 */ /* 0x000fea000383ffff */
        .weak           $__internal_0_$__cuda_sm10x_tcgen05_guardrail_trap_col_being_dealloced_not_returned_by_alloc
        .type           $__internal_0_$__cuda_sm10x_tcgen05_guardrail_trap_col_being_dealloced_not_returned_by_alloc,@function
        .size           $__internal_0_$__cuda_sm10x_tcgen05_guardrail_trap_col_being_dealloced_not_returned_by_alloc,($__internal_1_$__cuda_sm10x_tcgen05_guardrail_trap_phase_invalid_during_alloc - $__internal_0_$__cuda_sm10x_tcgen05_guardrail_trap_col_being_dealloced_not_returned_by_alloc)
$__internal_0_$__cuda_sm10x_tcgen05_guardrail_trap_col_being_dealloced_not_returned_by_alloc:
[----:B------:R-:W-:Y:S05]  /*a150*/  BPT.TRAP 0x1 ;  /* 0x000000040000795c */ /* 0x000fea0000300000 */
[----:B------:R-:W-:-:S04]  /*a160*/  HFMA2 R3, -RZ, RZ, 0, 0 ;  /* 0x00000000ff037431 */ /* 0x000fc800000001ff */
[----:B------:R-:W-:Y:S05]  /*a170*/  RET.REL.NODEC R2 `(_ZN7cutlass13device_kernelINS_4gemm6kernel13GemmUniversalIN4cute5tupleIJiiiiEEENS1_10collective13CollectiveMmaINS1_35MainloopSm100TmaUmmaWarpSpecializedILi20ELi2ELi4ENS5_IJNS4_1CILi4EEESB_NSA_ILi1EEEEEEEENS5_IJNSA_ILi256EEENSA_ILi64EEENSA_ILi32EEEEEENS_6half_tENS5_IJlSC_lEEESJ_SK_NS4_8TiledMMAINS4_8MMA_AtomIJNS4_26SM100_MMA_F16BF16_2x1SM_SSISJ_SJ_fLi256ELi64ELNS4_4UMMA5MajorE0ELSP_0ELNSO_7ScaleInE0ELSQ_0EEEEEENS4_6LayoutINS5_IJSC_SC_SC_EEENS5_IJNSA_ILi0EEESV_SV_EEEEENS5_IJNS4_10UnderscoreESY_SY_EEEEENS4_28SM100_TMA_2SM_LOAD_MULTICASTENS4_14ComposedLayoutINS4_7SwizzleILi2ELi4ELi3EEENS4_18smem_ptr_flag_bitsILi16EEENST_INS5_IJNSA_ILi8EEESH_EEENS5_IJSH_SC_EEEEEEEvNS4_8identityES11_S1B_vS1C_EENS_8epilogue10collective18CollectiveEpilogueINS1E_23Sm100TmaWarpSpecializedILi3ELi2ELi32ELb1ELb0EEEJNS5_IJNSA_ILi128EEESG_SH_EEENS5_IJNST_IS1J_SC_EENST_ISH_SC_EEEEESJ_SK_SJ_SK_NS1E_6fusion15FusionCallbacksIS1I_NS1O_17LinearCombinationISJ_fSJ_fLNS_15FloatRoundStyleE2EEES1K_S1N_JEEENS4_5SM1004TMEM4LOAD26SM100_TMEM_LOAD_32dp32b32xENS4_13SM90_TMA_LOADES1B_NS4_39AutoVectorizingCopyWithAssumedAlignmentILi128EEENS4_14SM90_TMA_STOREES1B_S20_S20_EEEvvEEEEvNT_6ParamsE) ;  /* 0xffffff5c02a07950 */ /* 0x000fea0003c3ffff */
        .weak           $__internal_1_$__cuda_sm10x_tcgen05_guardrail_trap_phase_invalid_during_alloc
        .type           $__internal_1_$__cuda_sm10x_tcgen05_guardrail_trap_phase_invalid_during_alloc,@function
        .size           $__internal_1_$__cuda_sm10x_tcgen05_guardrail_trap_phase_invalid_during_alloc,($__internal_2_$__cuda_sm10x_tcgen05_guardrail_trap_unallocated_columns_being_dealloced - $__internal_1_$__cuda_sm10x_tcgen05_guardrail_trap_phase_invalid_during_alloc)
$__internal_1_$__cuda_sm10x_tcgen05_guardrail_trap_phase_invalid_during_alloc:
[----:B------:R-:W-:Y:S05]  /*a180*/  BPT.TRAP 0x1 ;  /* 0x000000040000795c */ /* 0x000fea0000300000 */
[----:B------:R-:W-:-:S04]  /*a190*/  MOV R5, 0x0 ;  /* 0x0000000000057802 */ /* 0x000fc80000000f00 */
[----:B------:R-:W-:Y:S05]  /*a1a0*/  RET.REL.NODEC R4 `(_ZN7cutlass13device_kernelINS_4gemm6kernel13GemmUniversalIN4cute5tupleIJiiiiEEENS1_10collective13CollectiveMmaINS1_35MainloopSm100TmaUmmaWarpSpecializedILi20ELi2ELi4ENS5_IJNS4_1CILi4EEESB_NSA_ILi1EEEEEEEENS5_IJNSA_ILi256EEENSA_ILi64EEENSA_ILi32EEEEEENS_6half_tENS5_IJlSC_lEEESJ_SK_NS4_8TiledMMAINS4_8MMA_AtomIJNS4_26SM100_MMA_F16BF16_2x1SM_SSISJ_SJ_fLi256ELi64ELNS4_4UMMA5MajorE0ELSP_0ELNSO_7ScaleInE0ELSQ_0EEEEEENS4_6LayoutINS5_IJSC_SC_SC_EEENS5_IJNSA_ILi0EEESV_SV_EEEEENS5_IJNS4_10UnderscoreESY_SY_EEEEENS4_28SM100_TMA_2SM_LOAD_MULTICASTENS4_14ComposedLayoutINS4_7SwizzleILi2ELi4ELi3EEENS4_18smem_ptr_flag_bitsILi16EEENST_INS5_IJNSA_ILi8EEESH_EEENS5_IJSH_SC_EEEEEEEvNS4_8identityES11_S1B_vS1C_EENS_8epilogue10collective18CollectiveEpilogueINS1E_23Sm100TmaWarpSpecializedILi3ELi2ELi32ELb1ELb0EEEJNS5_IJNSA_ILi128EEESG_SH_EEENS5_IJNST_IS1J_SC_EENST_ISH_SC_EEEEESJ_SK_SJ_SK_NS1E_6fusion15FusionCallbacksIS1I_NS1O_17LinearCombinationISJ_fSJ_fLNS_15FloatRoundStyleE2EEES1K_S1N_JEEENS4_5SM1004TMEM4LOAD26SM100_TMEM_LOAD_32dp32b32xENS4_13SM90_TMA_LOADES1B_NS4_39AutoVectorizingCopyWithAssumedAlignmentILi128EEENS4_14SM90_TMA_STOREES1B_S20_S20_EEEvvEEEEvNT_6ParamsE) ;  /* 0xffffff5c04947950 */ /* 0x000fea0003c3ffff */
        .weak           $__internal_2_$__cuda_sm10x_tcgen05_guardrail_trap_unallocated_columns_being_dealloced
        .type           $__internal_2_$__cuda_sm10x_tcgen05_guardrail_trap_unallocated_columns_being_dealloced,@function
        .size           $__internal_2_$__cuda_sm10x_tcgen05_guardrail_trap_unallocated_columns_being_dealloced,(.L_x_224 - $__internal_2_$__cuda_sm10x_tcgen05_guardrail_trap_unallocated_columns_being_dealloced)
$__internal_2_$__cuda_sm10x_tcgen05_guardrail_trap_unallocated_columns_being_dealloced:
[----:B------:R-:W-:Y:S05]  /*a1b0*/  BPT.TRAP 0x1 ;  /* 0x000000040000795c */ /* 0x000fea0000300000 */
[----:B------:R-:W-:-:S04]  /*a1c0*/  HFMA2 R3, -RZ, RZ, 0, 0 ;  /* 0x00000000ff037431 */ /* 0x000fc800000001ff */
[----:B------:R-:W-:Y:S05]  /*a1d0*/  RET.REL.NODEC R2 `(_ZN7cutlass13device_kernelINS_4gemm6kernel13GemmUniversalIN4cute5tupleIJiiiiEEENS1_10collective13CollectiveMmaINS1_35MainloopSm100TmaUmmaWarpSpecializedILi20ELi2ELi4ENS5_IJNS4_1CILi4EEESB_NSA_ILi1EEEEEEEENS5_IJNSA_ILi256EEENSA_ILi64EEENSA_ILi32EEEEEENS_6half_tENS5_IJlSC_lEEESJ_SK_NS4_8TiledMMAINS4_8MMA_AtomIJNS4_26SM100_MMA_F16BF16_2x1SM_SSISJ_SJ_fLi256ELi64ELNS4_4UMMA5MajorE0ELSP_0ELNSO_7ScaleInE0ELSQ_0EEEEEENS4_6LayoutINS5_IJSC_SC_SC_EEENS5_IJNSA_ILi0EEESV_SV_EEEEENS5_IJNS4_10UnderscoreESY_SY_EEEEENS4_28SM100_TMA_2SM_LOAD_MULTICASTENS4_14ComposedLayoutINS4_7SwizzleILi2ELi4ELi3EEENS4_18smem_ptr_flag_bitsILi16EEENST_INS5_IJNSA_ILi8EEESH_EEENS5_IJSH_SC_EEEEEEEvNS4_8identityES11_S1B_vS1C_EENS_8epilogue10collective18CollectiveEpilogueINS1E_23Sm100TmaWarpSpecializedILi3ELi2ELi32ELb1ELb0EEEJNS5_IJNSA_ILi128EEESG_SH_EEENS5_IJNST_IS1J_SC_EENST_ISH_SC_EEEEESJ_SK_SJ_SK_NS1E_6fusion15FusionCallbacksIS1I_NS1O_17LinearCombinationISJ_fSJ_fLNS_15FloatRoundStyleE2EEES1K_S1N_JEEENS4_5SM1004TMEM4LOAD26SM100_TMEM_LOAD_32dp32b32xENS4_13SM90_TMA_LOADES1B_NS4_39AutoVectorizingCopyWithAssumedAlignmentILi128EEENS4_14SM90_TMA_STOREES1B_S20_S20_EEEvvEEEEvNT_6ParamsE) ;  /* 0xffffff5c02887950 */ /* 0x000fea0003c3ffff */
.L_x_223:
[----:B------:R-:W-:-:S00]  /*a1e0*/  BRA `(.L_x_223) ;  /* 0xfffffffc00fc7947 */ /* 0x000fc0000383ffff */
[----:B------:R-:W-:-:S00]  /*a1f0*/  NOP ;  /* 0x0000000000007918 */ /* 0x000fc00000000000 */
        /* <DEDUP_REMOVED lines=8> */
.L_x_224:


//--------------------- .nv.global.init           --------------------------
	.section	.nv.global.init,"aw",@progbits
.nv.global.init:
	.type		$str$27,@object
	.size		$str$27,($str$28 - $str$27)
$str$27:
        /*0000*/ 	.byte	0x28, 0x61, 0x64, 0x64, 0x72, 0x65, 0x73, 0x73, 0x20, 0x26, 0x20, 0x6d, 0x61, 0x73, 0x6b, 0x29
        /*0010*/ 	.byte	0x20, 0x3d, 0x3d, 0x20, 0x30, 0x00
	.type		$str$28,@object
	.size		$str$28,($str$26 - $str$28)
$str$28:
        /*0016*/ 	.byte	0x2f, 0x74, 0x6d, 0x70, 0x2f, 0x63, 0x75, 0x74, 0x6c, 0x61, 0x73, 0x73, 0x5f, 0x73, 0x77, 0x65
        /*0026*/ 	.byte	0x65, 0x70, 0x5f, 0x73, 0x72, 0x63, 0x2f, 0x69, 0x6e, 0x63, 0x6c, 0x75, 0x64, 0x65, 0x2f, 0x63
        /*0036*/ 	.byte	0x75, 0x74, 0x65, 0x2f, 0x70, 0x6f, 0x69, 0x6e, 0x74, 0x65, 0x72, 0x5f, 0x66, 0x6c, 0x61, 0x67
        /*0046*/ 	.byte	0x67, 0x65, 0x64, 0x2e, 0x68, 0x70, 0x70, 0x00
	.type		$str$26,@object
	.size		$str$26,($str$25 - $str$26)
$str$26:
        /*004e*/ 	.byte	0x2f, 0x74, 0x6d, 0x70, 0x2f, 0x63, 0x75, 0x74, 0x6c, 0x61, 0x73, 0x73, 0x5f, 0x73, 0x77, 0x65
        /*005e*/ 	.byte	0x65, 0x70, 0x5f, 0x73, 0x72, 0x63, 0x2f, 0x69, 0x6e, 0x63, 0x6c, 0x75, 0x64, 0x65, 0x2f, 0x63
        /*006e*/ 	.byte	0x75, 0x74, 0x65, 0x2f, 0x61, 0x74, 0x6f, 0x6d, 0x2f, 0x63, 0x6f, 0x70, 0x79, 0x5f, 0x74, 0x72
        /*007e*/ 	.byte	0x61, 0x69, 0x74, 0x73, 0x5f, 0x73, 0x6d, 0x31, 0x30, 0x30, 0x2e, 0x68, 0x70, 0x70, 0x00
	.type		$str$25,@object
	.size		$str$25,(__unnamed_1 - $str$25)
$str$25:
        /*008d*/ 	.byte	0x28, 0x28, 0x75, 0x69, 0x6e, 0x74, 0x33, 0x32, 0x5f, 0x74, 0x28, 0x74, 0x68, 0x72, 0x65, 0x61
        /*009d*/ 	.byte	0x64, 0x49, 0x64, 0x78, 0x2e, 0x78, 0x29, 0x20, 0x2f, 0x20, 0x33, 0x32, 0x29, 0x20, 0x25, 0x20
        /*00ad*/ 	.byte	0x34, 0x29, 0x20, 0x3d, 0x3d, 0x20, 0x28, 0x28, 0x28, 0x74, 0x6d, 0x65, 0x6d, 0x5f, 0x61, 0x64
        /*00bd*/ 	.byte	0x64, 0x72, 0x20, 0x3e, 0x3e, 0x20, 0x31, 0x36, 0x29, 0x20, 0x2f, 0x20, 0x33, 0x32, 0x29, 0x20
        /*00cd*/ 	.byte	0x25, 0x20, 0x34, 0x29, 0x00
	.type		__unnamed_1,@object
	.size		__unnamed_1,(__unnamed_2 - __unnamed_1)
__unnamed_1:
        /*00d2*/ 	.byte	0x61, 0x75, 0x74, 0x6f, 0x20, 0x63, 0x75, 0x74, 0x65, 0x3a, 0x3a, 0x61, 0x73, 0x5f, 0x70, 0x6f
        /* <DEDUP_REMOVED lines=24> */
        /*0262*/ 	.byte	0x3e, 0x3e, 0x3e, 0x3e, 0x5d, 0x00
	.type		__unnamed_2,@object
	.size		__unnamed_2,(.L_2 - __unnamed_2)
__unnamed_2:
        /* <DEDUP_REMOVED lines=42> */
        /*0508*/ 	.byte	0x3e, 0x3e, 0x5d, 0x00
.L_2:


//--------------------- .nv.shared._ZN7cutlass13device_kernelINS_4gemm6kernel13GemmUniversalIN4cute5tupleIJiiiiEEENS1_10collective13CollectiveMmaINS1_35MainloopSm100TmaUmmaWarpSpecializedILi20ELi2ELi4ENS5_IJNS4_1CILi4EEESB_NSA_ILi1EEEEEEEENS5_IJNSA_ILi256EEENSA_ILi64EEENSA_ILi32EEEEEENS_6half_tENS5_IJlSC_lEEESJ_SK_NS4_8TiledMMAINS4_8MMA_AtomIJNS4_26SM100_MMA_F16BF16_2x1SM_SSISJ_SJ_fLi256ELi64ELNS4_4UMMA5MajorE0ELSP_0ELNSO_7ScaleInE0ELSQ_0EEEEEENS4_6LayoutINS5_IJSC_SC_SC_EEENS5_IJNSA_ILi0EEESV_SV_EEEEENS5_IJNS4_10UnderscoreESY_SY_EEEEENS4_28SM100_TMA_2SM_LOAD_MULTICASTENS4_14ComposedLayoutINS4_7SwizzleILi2ELi4ELi3EEENS4_18smem_ptr_flag_bitsILi16EEENST_INS5_IJNSA_ILi8EEESH_EEENS5_IJSH_SC_EEEEEEEvNS4_8identityES11_S1B_vS1C_EENS_8epilogue10collective18CollectiveEpilogueINS1E_23Sm100TmaWarpSpecializedILi3ELi2ELi32ELb1ELb0EEEJNS5_IJNSA_ILi128EEESG_SH_EEENS5_IJNST_IS1J_SC_EENST_ISH_SC_EEEEESJ_SK_SJ_SK_NS1E_6fusion15FusionCallbacksIS1I_NS1O_17LinearCombinationISJ_fSJ_fLNS_15FloatRoundStyleE2EEES1K_S1N_JEEENS4_5SM1004TMEM4LOAD26SM100_TMEM_LOAD_32dp32b32xENS4_13SM90_TMA_LOADES1B_NS4_39AutoVectorizingCopyWithAssumedAlignmentILi128EEENS4_14SM90_TMA_STOREES1B_S20_S20_EEEvvEEEEvNT_6ParamsE --------------------------
	.section	.nv.shared._ZN7cutlass13device_kernelINS_4gemm6kernel13GemmUniversalIN4cute5tupleIJiiiiEEENS1_10collective13CollectiveMmaINS1_35MainloopSm100TmaUmmaWarpSpecializedILi20ELi2ELi4ENS5_IJNS4_1CILi4EEESB_NSA_ILi1EEEEEEEENS5_IJNSA_ILi256EEENSA_ILi64EEENSA_ILi32EEEEEENS_6half_tENS5_IJlSC_lEEESJ_SK_NS4_8TiledMMAINS4_8MMA_AtomIJNS4_26SM100_MMA_F16BF16_2x1SM_SSISJ_SJ_fLi256ELi64ELNS4_4UMMA5MajorE0ELSP_0ELNSO_7ScaleInE0ELSQ_0EEEEEENS4_6LayoutINS5_IJSC_SC_SC_EEENS5_IJNSA_ILi0EEESV_SV_EEEEENS5_IJNS4_10UnderscoreESY_SY_EEEEENS4_28SM100_TMA_2SM_LOAD_MULTICASTENS4_14ComposedLayoutINS4_7SwizzleILi2ELi4ELi3EEENS4_18smem_ptr_flag_bitsILi16EEENST_INS5_IJNSA_ILi8EEESH_EEENS5_IJSH_SC_EEEEEEEvNS4_8identityES11_S1B_vS1C_EENS_8epilogue10collective18CollectiveEpilogueINS1E_23Sm100TmaWarpSpecializedILi3ELi2ELi32ELb1ELb0EEEJNS5_IJNSA_ILi128EEESG_SH_EEENS5_IJNST_IS1J_SC_EENST_ISH_SC_EEEEESJ_SK_SJ_SK_NS1E_6fusion15FusionCallbacksIS1I_NS1O_17LinearCombinationISJ_fSJ_fLNS_15FloatRoundStyleE2EEES1K_S1N_JEEENS4_5SM1004TMEM4LOAD26SM100_TMEM_LOAD_32dp32b32xENS4_13SM90_TMA_LOADES1B_NS4_39AutoVectorizingCopyWithAssumedAlignmentILi128EEENS4_14SM90_TMA_STOREES1B_S20_S20_EEEvvEEEEvNT_6ParamsE,"aw",@nobits
	.sectionflags	@""
	.align	16
	.zero		1024


//--------------------- .nv.shared.reserved.0     --------------------------
	.section	.nv.shared.reserved.0,"aw",@nobits
	.weak		__nv_reservedSMEM_offset_0_alias
	.size		__nv_reservedSMEM_offset_0_alias, 0, 64
	.other		__nv_reservedSMEM_offset_0_alias,@"STO_CUDA_RESERVED_SHARED STV_DEFAULT"
__nv_reservedSMEM_offset_0_alias:
	.zero		0
.nv.shared.reserved.0:
	.zero		64
	.weak		__nv_reservedSMEM_tcgen05_partition
	.type		__nv_reservedSMEM_tcgen05_partition,@object
	.size		__nv_reservedSMEM_tcgen05_partition,(.L_0 - __nv_reservedSMEM_tcgen05_partition)
__nv_reservedSMEM_tcgen05_partition:
	.zero		32
.L_0:


//--------------------- .nv.global                --------------------------
	.section	.nv.global,"aw",@nobits
.nv.global:
	.type		_ZN40_INTERNAL_33a34b9f_4_k_cu_5500da2e_203874cute1_E,@object
	.size		_ZN40_INTERNAL_33a34b9f_4_k_cu_5500da2e_203874cute1_E,(_ZN40_INTERNAL_33a34b9f_4_k_cu_5500da2e_203874cuda3std3__45__cpo6cbeginE - _ZN40_INTERNAL_33a34b9f_4_k_cu_5500da2e_203874cute1_E)
_ZN40_INTERNAL_33a34b9f_4_k_cu_5500da2e_203874cute1_E:
	.zero		1
	.type		_ZN40_INTERNAL_33a34b9f_4_k_cu_5500da2e_203874cuda3std3__45__cpo6cbeginE,@object
	.size		_ZN40_INTERNAL_33a34b9f_4_k_cu_5500da2e_203874cuda3std3__45__cpo6cbeginE,(_ZN40_INTERNAL_33a34b9f_4_k_cu_5500da2e_203874cuda3std3__48in_placeE - _ZN40_INTERNAL_33a34b9f_4_k_cu_5500da2e_203874cuda3std3__45__cpo6cbeginE)
_ZN40_INTERNAL_33a34b9f_4_k_cu_5500da2e_203874cuda3std3__45__cpo6cbeginE:
	.zero		1
	.type		_ZN40_INTERNAL_33a34b9f_4_k_cu_5500da2e_203874cuda3std3__48in_placeE,@object
	.size		_ZN40_INTERNAL_33a34b9f_4_k_cu_5500da2e_203874cuda3std3__48in_placeE,(_ZN40_INTERNAL_33a34b9f_4_k_cu_5500da2e_203874cuda3std6ranges3__45__cpo9iter_moveE - _ZN40_INTERNAL_33a34b9f_4_k_cu_5500da2e_203874cuda3std3__48in_placeE)
_ZN40_INTERNAL_33a34b9f_4_k_cu_5500da2e_203874cuda3std3__48in_placeE:
	.zero		1
	.type		_ZN40_INTERNAL_33a34b9f_4_k_cu_5500da2e_203874cuda3std6ranges3__45__cpo9iter_moveE,@object
	.size		_ZN40_INTERNAL_33a34b9f_4_k_cu_5500da2e_203874cuda3std6ranges3__45__cpo9iter_moveE,(_ZN40_INTERNAL_33a34b9f_4_k_cu_5500da2e_203874cuda3std3__45__cpo5beginE - _ZN40_INTERNAL_33a34b9f_4_k_cu_5500da2e_203874cuda3std6ranges3__45__cpo9iter_moveE)
_ZN40_INTERNAL_33a34b9f_4_k_cu_5500da2e_203874cuda3std6ranges3__45__cpo9iter_moveE:
	.zero		1
	.type		_ZN40_INTERNAL_33a34b9f_4_k_cu_5500da2e_203874cuda3std3__45__cpo5beginE,@object
	.size		_ZN40_INTERNAL_33a34b9f_4_k_cu_5500da2e_203874cuda3std3__45__cpo5beginE,(_ZN40_INTERNAL_33a34b9f_4_k_cu_5500da2e_203874cuda3std3__442_GLOBAL__N__33a34b9f_4_k_cu_5500da2e_203876ignoreE - _ZN40_INTERNAL_33a34b9f_4_k_cu_5500da2e_203874cuda3std3__45__cpo5beginE)
_ZN40_INTERNAL_33a34b9f_4_k_cu_5500da2e_203874cuda3std3__45__cpo5beginE:
	.zero		1
	.type		_ZN40_INTERNAL_33a34b9f_4_k_cu_5500da2e_203874cuda3std3__442_GLOBAL__N__33a34b9f_4_k_cu_5500da2e_203876ignoreE,@object
	.size		_ZN40_INTERNAL_33a34b9f_4_k_cu_5500da2e_203874cuda3std3__442_GLOBAL__N__33a34b9f_4_k_cu_5500da2e_203876ignoreE,(_ZN40_INTERNAL_33a34b9f_4_k_cu_5500da2e_203874cute7productE - _ZN40_INTERNAL_33a34b9f_4_k_cu_5500da2e_203874cuda3std3__442_GLOBAL__N__33a34b9f_4_k_cu_5500da2e_203876ignoreE)
_ZN40_INTERNAL_33a34b9f_4_k_cu_5500da2e_203874cuda3std3__442_GLOBAL__N__33a34b9f_4_k_cu_5500da2e_203876ignoreE:
	.zero		1
	.type		_ZN40_INTERNAL_33a34b9f_4_k_cu_5500da2e_203874cute7productE,@object
	.size		_ZN40_INTERNAL_33a34b9f_4_k_cu_5500da2e_203874cute7productE,(_ZN40_INTERNAL_33a34b9f_4_k_cu_5500da2e_203874cuda3std3__45__cpo3endE - _ZN40_INTERNAL_33a34b9f_4_k_cu_5500da2e_203874cute7productE)
_ZN40_INTERNAL_33a34b9f_4_k_cu_5500da2e_203874cute7productE:
	.zero		1
	.type		_ZN40_INTERNAL_33a34b9f_4_k_cu_5500da2e_203874cuda3std3__45__cpo3endE,@object
	.size		_ZN40_INTERNAL_33a34b9f_4_k_cu_5500da2e_203874cuda3std3__45__cpo3endE,(_ZN40_INTERNAL_33a34b9f_4_k_cu_5500da2e_203874cuda3std3__419piecewise_constructE - _ZN40_INTERNAL_33a34b9f_4_k_cu_5500da2e_203874cuda3std3__45__cpo3endE)
_ZN40_INTERNAL_33a34b9f_4_k_cu_5500da2e_203874cuda3std3__45__cpo3endE:
	.zero		1
	.type		_ZN40_INTERNAL_33a34b9f_4_k_cu_5500da2e_203874cuda3std3__419piecewise_constructE,@object
	.size		_ZN40_INTERNAL_33a34b9f_4_k_cu_5500da2e_203874cuda3std3__419piecewise_constructE,(_ZN40_INTERNAL_33a34b9f_4_k_cu_5500da2e_203874cuda3std3__45__cpo4cendE - _ZN40_INTERNAL_33a34b9f_4_k_cu_5500da2e_203874cuda3std3__419piecewise_constructE)
_ZN40_INTERNAL_33a34b9f_4_k_cu_5500da2e_203874cuda3std3__419piecewise_constructE:
	.zero		1
	.type		_ZN40_INTERNAL_33a34b9f_4_k_cu_5500da2e_203874cuda3std3__45__cpo4cendE,@object
	.size		_ZN40_INTERNAL_33a34b9f_4_k_cu_5500da2e_203874cuda3std3__45__cpo4cendE,(_ZN40_INTERNAL_33a34b9f_4_k_cu_5500da2e_203874cuda3std6ranges3__45__cpo4swapE - _ZN40_INTERNAL_33a34b9f_4_k_cu_5500da2e_203874cuda3std3__45__cpo4cendE)
_ZN40_INTERNAL_33a34b9f_4_k_cu_5500da2e_203874cuda3std3__45__cpo4cendE:
	.zero		1
	.type		_ZN40_INTERNAL_33a34b9f_4_k_cu_5500da2e_203874cuda3std6ranges3__45__cpo4swapE,@object
	.size		_ZN40_INTERNAL_33a34b9f_4_k_cu_5500da2e_203874cuda3std6ranges3__45__cpo4swapE,(.L_10 - _ZN40_INTERNAL_33a34b9f_4_k_cu_5500da2e_203874cuda3std6ranges3__45__cpo4swapE)
_ZN40_INTERNAL_33a34b9f_4_k_cu_5500da2e_203874cuda3std6ranges3__45__cpo4swapE:
	.zero		1
.L_10:


//--------------------- .nv.constant0._ZN7cutlass13device_kernelINS_4gemm6kernel13GemmUniversalIN4cute5tupleIJiiiiEEENS1_10collective13CollectiveMmaINS1_35MainloopSm100TmaUmmaWarpSpecializedILi20ELi2ELi4ENS5_IJNS4_1CILi4EEESB_NSA_ILi1EEEEEEEENS5_IJNSA_ILi256EEENSA_ILi64EEENSA_ILi32EEEEEENS_6half_tENS5_IJlSC_lEEESJ_SK_NS4_8TiledMMAINS4_8MMA_AtomIJNS4_26SM100_MMA_F16BF16_2x1SM_SSISJ_SJ_fLi256ELi64ELNS4_4UMMA5MajorE0ELSP_0ELNSO_7ScaleInE0ELSQ_0EEEEEENS4_6LayoutINS5_IJSC_SC_SC_EEENS5_IJNSA_ILi0EEESV_SV_EEEEENS5_IJNS4_10UnderscoreESY_SY_EEEEENS4_28SM100_TMA_2SM_LOAD_MULTICASTENS4_14ComposedLayoutINS4_7SwizzleILi2ELi4ELi3EEENS4_18smem_ptr_flag_bitsILi16EEENST_INS5_IJNSA_ILi8EEESH_EEENS5_IJSH_SC_EEEEEEEvNS4_8identityES11_S1B_vS1C_EENS_8epilogue10collective18CollectiveEpilogueINS1E_23Sm100TmaWarpSpecializedILi3ELi2ELi32ELb1ELb0EEEJNS5_IJNSA_ILi128EEESG_SH_EEENS5_IJNST_IS1J_SC_EENST_ISH_SC_EEEEESJ_SK_SJ_SK_NS1E_6fusion15FusionCallbacksIS1I_NS1O_17LinearCombinationISJ_fSJ_fLNS_15FloatRoundStyleE2EEES1K_S1N_JEEENS4_5SM1004TMEM4LOAD26SM100_TMEM_LOAD_32dp32b32xENS4_13SM90_TMA_LOADES1B_NS4_39AutoVectorizingCopyWithAssumedAlignmentILi128EEENS4_14SM90_TMA_STOREES1B_S20_S20_EEEvvEEEEvNT_6ParamsE --------------------------
	.section	.nv.constant0._ZN7cutlass13device_kernelINS_4gemm6kernel13GemmUniversalIN4cute5tupleIJiiiiEEENS1_10collective13CollectiveMmaINS1_35MainloopSm100TmaUmmaWarpSpecializedILi20ELi2ELi4ENS5_IJNS4_1CILi4EEESB_NSA_ILi1EEEEEEEENS5_IJNSA_ILi256EEENSA_ILi64EEENSA_ILi32EEEEEENS_6half_tENS5_IJlSC_lEEESJ_SK_NS4_8TiledMMAINS4_8MMA_AtomIJNS4_26SM100_MMA_F16BF16_2x1SM_SSISJ_SJ_fLi256ELi64ELNS4_4UMMA5MajorE0ELSP_0ELNSO_7ScaleInE0ELSQ_0EEEEEENS4_6LayoutINS5_IJSC_SC_SC_EEENS5_IJNSA_ILi0EEESV_SV_EEEEENS5_IJNS4_10UnderscoreESY_SY_EEEEENS4_28SM100_TMA_2SM_LOAD_MULTICASTENS4_14ComposedLayoutINS4_7SwizzleILi2ELi4ELi3EEENS4_18smem_ptr_flag_bitsILi16EEENST_INS5_IJNSA_ILi8EEESH_EEENS5_IJSH_SC_EEEEEEEvNS4_8identityES11_S1B_vS1C_EENS_8epilogue10collective18CollectiveEpilogueINS1E_23Sm100TmaWarpSpecializedILi3ELi2ELi32ELb1ELb0EEEJNS5_IJNSA_ILi128EEESG_SH_EEENS5_IJNST_IS1J_SC_EENST_ISH_SC_EEEEESJ_SK_SJ_SK_NS1E_6fusion15FusionCallbacksIS1I_NS1O_17LinearCombinationISJ_fSJ_fLNS_15FloatRoundStyleE2EEES1K_S1N_JEEENS4_5SM1004TMEM4LOAD26SM100_TMEM_LOAD_32dp32b32xENS4_13SM90_TMA_LOADES1B_NS4_39AutoVectorizingCopyWithAssumedAlignmentILi128EEENS4_14SM90_TMA_STOREES1B_S20_S20_EEEvvEEEEvNT_6ParamsE,"a",@progbits
	.sectionflags	@""
	.align	4
.nv.constant0._ZN7cutlass13device_kernelINS_4gemm6kernel13GemmUniversalIN4cute5tupleIJiiiiEEENS1_10collective13CollectiveMmaINS1_35MainloopSm100TmaUmmaWarpSpecializedILi20ELi2ELi4ENS5_IJNS4_1CILi4EEESB_NSA_ILi1EEEEEEEENS5_IJNSA_ILi256EEENSA_ILi64EEENSA_ILi32EEEEEENS_6half_tENS5_IJlSC_lEEESJ_SK_NS4_8TiledMMAINS4_8MMA_AtomIJNS4_26SM100_MMA_F16BF16_2x1SM_SSISJ_SJ_fLi256ELi64ELNS4_4UMMA5MajorE0ELSP_0ELNSO_7ScaleInE0ELSQ_0EEEEEENS4_6LayoutINS5_IJSC_SC_SC_EEENS5_IJNSA_ILi0EEESV_SV_EEEEENS5_IJNS4_10UnderscoreESY_SY_EEEEENS4_28SM100_TMA_2SM_LOAD_MULTICASTENS4_14ComposedLayoutINS4_7SwizzleILi2ELi4ELi3EEENS4_18smem_ptr_flag_bitsILi16EEENST_INS5_IJNSA_ILi8EEESH_EEENS5_IJSH_SC_EEEEEEEvNS4_8identityES11_S1B_vS1C_EENS_8epilogue10collective18CollectiveEpilogueINS1E_23Sm100TmaWarpSpecializedILi3ELi2ELi32ELb1ELb0EEEJNS5_IJNSA_ILi128EEESG_SH_EEENS5_IJNST_IS1J_SC_EENST_ISH_SC_EEEEESJ_SK_SJ_SK_NS1E_6fusion15FusionCallbacksIS1I_NS1O_17LinearCombinationISJ_fSJ_fLNS_15FloatRoundStyleE2EEES1K_S1N_JEEENS4_5SM1004TMEM4LOAD26SM100_TMEM_LOAD_32dp32b32xENS4_13SM90_TMA_LOADES1B_NS4_39AutoVectorizingCopyWithAssumedAlignmentILi128EEENS4_14SM90_TMA_STOREES1B_S20_S20_EEEvvEEEEvNT_6ParamsE:
	.zero		2944


//--------------------- SYMBOLS --------------------------

	.type		.nv.reservedSmem.offset0,@object
	.size		.nv.reservedSmem.offset0,0x4
	.type		.nv.reservedSmem.cap,@object
	.size		.nv.reservedSmem.cap,0x4
	.type		__assertfail,@function
